//
// Generated by NVIDIA NVVM Compiler
//
// Compiler Build ID: CL-36424714
// Cuda compilation tools, release 13.0, V13.0.88
// Based on NVVM 20.0.0
//

.version 9.0
.target sm_100
.address_size 64

	// .globl	my_kernel_kernel0
// _ZZ17my_kernel_kernel0E20placeholder_d_shared has been demoted
// _ZZ17my_kernel_kernel0E18placeholder_shared has been demoted

.visible .entry my_kernel_kernel0(
	.param .u64 .ptr .align 1 my_kernel_kernel0_param_0,
	.param .u64 .ptr .align 1 my_kernel_kernel0_param_1,
	.param .u64 .ptr .align 1 my_kernel_kernel0_param_2,
	.param .u64 .ptr .align 1 my_kernel_kernel0_param_3,
	.param .u64 .ptr .align 1 my_kernel_kernel0_param_4
)
{
	.reg .pred 	%p<3>;
	.reg .b32 	%r<29>;
	.reg .b32 	%f<485>;
	.reg .b64 	%rd<33>;
	// demoted variable
	.shared .align 4 .b8 _ZZ17my_kernel_kernel0E20placeholder_d_shared[8];
	// demoted variable
	.shared .align 4 .b8 _ZZ17my_kernel_kernel0E18placeholder_shared[1024];
	ld.param.u64 	%rd10, [my_kernel_kernel0_param_0];
	ld.param.u64 	%rd11, [my_kernel_kernel0_param_1];
	cvta.to.global.u64 	%rd12, %rd11;
	cvta.to.global.u64 	%rd13, %rd10;
	mov.u32 	%r1, %tid.x;
	mov.u32 	%r2, %ctaid.x;
	and.b32  	%r7, %r2, 1048574;
	add.s32 	%r8, %r7, %r1;
	shl.b32 	%r9, %r8, 11;
	shl.b32 	%r10, %r2, 19;
	and.b32  	%r11, %r10, 524288;
	shl.b32 	%r12, %r1, 11;
	add.s32 	%r13, %r11, %r12;
	shl.b32 	%r14, %r1, 2;
	mov.u32 	%r15, _ZZ17my_kernel_kernel0E18placeholder_shared;
	add.s32 	%r3, %r15, %r14;
	mul.wide.u32 	%rd14, %r9, 4;
	add.s64 	%rd32, %rd13, %rd14;
	mul.wide.u32 	%rd15, %r13, 4;
	add.s64 	%rd16, %rd15, %rd12;
	add.s64 	%rd31, %rd16, 1048576;
	mov.b32 	%r28, 0;
	mov.f32 	%f421, 0f00000000;
	mov.u32 	%r17, _ZZ17my_kernel_kernel0E20placeholder_d_shared;
	add.s32 	%r18, %r17, %r14;
	mad.lo.s32 	%r19, %r1, 124, %r3;
	mov.f32 	%f422, %f421;
	mov.f32 	%f423, %f421;
	mov.f32 	%f424, %f421;
	mov.f32 	%f425, %f421;
	mov.f32 	%f426, %f421;
	mov.f32 	%f427, %f421;
	mov.f32 	%f428, %f421;
	mov.f32 	%f429, %f421;
	mov.f32 	%f430, %f421;
	mov.f32 	%f431, %f421;
	mov.f32 	%f432, %f421;
	mov.f32 	%f433, %f421;
	mov.f32 	%f434, %f421;
	mov.f32 	%f435, %f421;
	mov.f32 	%f436, %f421;
	mov.f32 	%f437, %f421;
	mov.f32 	%f438, %f421;
	mov.f32 	%f439, %f421;
	mov.f32 	%f440, %f421;
	mov.f32 	%f441, %f421;
	mov.f32 	%f442, %f421;
	mov.f32 	%f443, %f421;
	mov.f32 	%f444, %f421;
	mov.f32 	%f445, %f421;
	mov.f32 	%f446, %f421;
	mov.f32 	%f447, %f421;
	mov.f32 	%f448, %f421;
	mov.f32 	%f449, %f421;
	mov.f32 	%f450, %f421;
	mov.f32 	%f451, %f421;
	mov.f32 	%f452, %f421;
	mov.f32 	%f453, %f421;
	mov.f32 	%f454, %f421;
	mov.f32 	%f455, %f421;
	mov.f32 	%f456, %f421;
	mov.f32 	%f457, %f421;
	mov.f32 	%f458, %f421;
	mov.f32 	%f459, %f421;
	mov.f32 	%f460, %f421;
	mov.f32 	%f461, %f421;
	mov.f32 	%f462, %f421;
	mov.f32 	%f463, %f421;
	mov.f32 	%f464, %f421;
	mov.f32 	%f465, %f421;
	mov.f32 	%f466, %f421;
	mov.f32 	%f467, %f421;
	mov.f32 	%f468, %f421;
	mov.f32 	%f469, %f421;
	mov.f32 	%f470, %f421;
	mov.f32 	%f471, %f421;
	mov.f32 	%f472, %f421;
	mov.f32 	%f473, %f421;
	mov.f32 	%f474, %f421;
	mov.f32 	%f475, %f421;
	mov.f32 	%f476, %f421;
	mov.f32 	%f477, %f421;
	mov.f32 	%f478, %f421;
	mov.f32 	%f479, %f421;
	mov.f32 	%f480, %f421;
	mov.f32 	%f481, %f421;
	mov.f32 	%f482, %f421;
	mov.f32 	%f483, %f421;
	mov.f32 	%f484, %f421;
$L__BB0_1:
	setp.gt.u32 	%p1, %r1, 1;
	bar.sync 	0;
	@%p1 bra 	$L__BB0_3;
	ld.global.nc.f32 	%f130, [%rd32];
	st.shared.f32 	[%r18], %f130;
$L__BB0_3:
	ld.global.nc.f32 	%f131, [%rd31+-1048576];
	st.shared.f32 	[%r3], %f131;
	ld.global.nc.f32 	%f132, [%rd31+-983040];
	st.shared.f32 	[%r3+32], %f132;
	ld.global.nc.f32 	%f133, [%rd31+-917504];
	st.shared.f32 	[%r3+64], %f133;
	ld.global.nc.f32 	%f134, [%rd31+-851968];
	st.shared.f32 	[%r3+96], %f134;
	ld.global.nc.f32 	%f135, [%rd31+-786432];
	st.shared.f32 	[%r3+128], %f135;
	ld.global.nc.f32 	%f136, [%rd31+-720896];
	st.shared.f32 	[%r3+160], %f136;
	ld.global.nc.f32 	%f137, [%rd31+-655360];
	st.shared.f32 	[%r3+192], %f137;
	ld.global.nc.f32 	%f138, [%rd31+-589824];
	st.shared.f32 	[%r3+224], %f138;
	ld.global.nc.f32 	%f139, [%rd31+-524288];
	st.shared.f32 	[%r3+256], %f139;
	ld.global.nc.f32 	%f140, [%rd31+-458752];
	st.shared.f32 	[%r3+288], %f140;
	ld.global.nc.f32 	%f141, [%rd31+-393216];
	st.shared.f32 	[%r3+320], %f141;
	ld.global.nc.f32 	%f142, [%rd31+-327680];
	st.shared.f32 	[%r3+352], %f142;
	ld.global.nc.f32 	%f143, [%rd31+-262144];
	st.shared.f32 	[%r3+384], %f143;
	ld.global.nc.f32 	%f144, [%rd31+-196608];
	st.shared.f32 	[%r3+416], %f144;
	ld.global.nc.f32 	%f145, [%rd31+-131072];
	st.shared.f32 	[%r3+448], %f145;
	ld.global.nc.f32 	%f146, [%rd31+-65536];
	st.shared.f32 	[%r3+480], %f146;
	ld.global.nc.f32 	%f147, [%rd31];
	st.shared.f32 	[%r3+512], %f147;
	ld.global.nc.f32 	%f148, [%rd31+65536];
	st.shared.f32 	[%r3+544], %f148;
	ld.global.nc.f32 	%f149, [%rd31+131072];
	st.shared.f32 	[%r3+576], %f149;
	ld.global.nc.f32 	%f150, [%rd31+196608];
	st.shared.f32 	[%r3+608], %f150;
	ld.global.nc.f32 	%f151, [%rd31+262144];
	st.shared.f32 	[%r3+640], %f151;
	ld.global.nc.f32 	%f152, [%rd31+327680];
	st.shared.f32 	[%r3+672], %f152;
	ld.global.nc.f32 	%f153, [%rd31+393216];
	st.shared.f32 	[%r3+704], %f153;
	ld.global.nc.f32 	%f154, [%rd31+458752];
	st.shared.f32 	[%r3+736], %f154;
	ld.global.nc.f32 	%f155, [%rd31+524288];
	st.shared.f32 	[%r3+768], %f155;
	ld.global.nc.f32 	%f156, [%rd31+589824];
	st.shared.f32 	[%r3+800], %f156;
	ld.global.nc.f32 	%f157, [%rd31+655360];
	st.shared.f32 	[%r3+832], %f157;
	ld.global.nc.f32 	%f158, [%rd31+720896];
	st.shared.f32 	[%r3+864], %f158;
	ld.global.nc.f32 	%f159, [%rd31+786432];
	st.shared.f32 	[%r3+896], %f159;
	ld.global.nc.f32 	%f160, [%rd31+851968];
	st.shared.f32 	[%r3+928], %f160;
	ld.global.nc.f32 	%f161, [%rd31+917504];
	st.shared.f32 	[%r3+960], %f161;
	ld.global.nc.f32 	%f162, [%rd31+983040];
	st.shared.f32 	[%r3+992], %f162;
	bar.sync 	0;
	ld.shared.f32 	%f163, [_ZZ17my_kernel_kernel0E20placeholder_d_shared];
	ld.shared.f32 	%f164, [%r19];
	fma.rn.f32 	%f484, %f163, %f164, %f484;
	ld.shared.f32 	%f165, [%r19+4];
	fma.rn.f32 	%f483, %f163, %f165, %f483;
	ld.shared.f32 	%f166, [%r19+8];
	fma.rn.f32 	%f482, %f163, %f166, %f482;
	ld.shared.f32 	%f167, [%r19+12];
	fma.rn.f32 	%f481, %f163, %f167, %f481;
	ld.shared.f32 	%f168, [_ZZ17my_kernel_kernel0E20placeholder_d_shared+4];
	fma.rn.f32 	%f452, %f168, %f164, %f452;
	fma.rn.f32 	%f451, %f168, %f165, %f451;
	fma.rn.f32 	%f450, %f168, %f166, %f450;
	fma.rn.f32 	%f449, %f168, %f167, %f449;
	ld.shared.f32 	%f169, [%r19+16];
	fma.rn.f32 	%f480, %f163, %f169, %f480;
	ld.shared.f32 	%f170, [%r19+20];
	fma.rn.f32 	%f479, %f163, %f170, %f479;
	ld.shared.f32 	%f171, [%r19+24];
	fma.rn.f32 	%f478, %f163, %f171, %f478;
	ld.shared.f32 	%f172, [%r19+28];
	fma.rn.f32 	%f477, %f163, %f172, %f477;
	fma.rn.f32 	%f448, %f168, %f169, %f448;
	fma.rn.f32 	%f447, %f168, %f170, %f447;
	fma.rn.f32 	%f446, %f168, %f171, %f446;
	fma.rn.f32 	%f445, %f168, %f172, %f445;
	ld.shared.f32 	%f173, [%r19+32];
	fma.rn.f32 	%f476, %f163, %f173, %f476;
	ld.shared.f32 	%f174, [%r19+36];
	fma.rn.f32 	%f475, %f163, %f174, %f475;
	ld.shared.f32 	%f175, [%r19+40];
	fma.rn.f32 	%f474, %f163, %f175, %f474;
	ld.shared.f32 	%f176, [%r19+44];
	fma.rn.f32 	%f473, %f163, %f176, %f473;
	fma.rn.f32 	%f444, %f168, %f173, %f444;
	fma.rn.f32 	%f443, %f168, %f174, %f443;
	fma.rn.f32 	%f442, %f168, %f175, %f442;
	fma.rn.f32 	%f441, %f168, %f176, %f441;
	ld.shared.f32 	%f177, [%r19+48];
	fma.rn.f32 	%f472, %f163, %f177, %f472;
	ld.shared.f32 	%f178, [%r19+52];
	fma.rn.f32 	%f471, %f163, %f178, %f471;
	ld.shared.f32 	%f179, [%r19+56];
	fma.rn.f32 	%f470, %f163, %f179, %f470;
	ld.shared.f32 	%f180, [%r19+60];
	fma.rn.f32 	%f469, %f163, %f180, %f469;
	fma.rn.f32 	%f440, %f168, %f177, %f440;
	fma.rn.f32 	%f439, %f168, %f178, %f439;
	fma.rn.f32 	%f438, %f168, %f179, %f438;
	fma.rn.f32 	%f437, %f168, %f180, %f437;
	ld.shared.f32 	%f181, [%r19+64];
	fma.rn.f32 	%f468, %f163, %f181, %f468;
	ld.shared.f32 	%f182, [%r19+68];
	fma.rn.f32 	%f467, %f163, %f182, %f467;
	ld.shared.f32 	%f183, [%r19+72];
	fma.rn.f32 	%f466, %f163, %f183, %f466;
	ld.shared.f32 	%f184, [%r19+76];
	fma.rn.f32 	%f465, %f163, %f184, %f465;
	fma.rn.f32 	%f436, %f168, %f181, %f436;
	fma.rn.f32 	%f435, %f168, %f182, %f435;
	fma.rn.f32 	%f434, %f168, %f183, %f434;
	fma.rn.f32 	%f433, %f168, %f184, %f433;
	ld.shared.f32 	%f185, [%r19+80];
	fma.rn.f32 	%f464, %f163, %f185, %f464;
	ld.shared.f32 	%f186, [%r19+84];
	fma.rn.f32 	%f463, %f163, %f186, %f463;
	ld.shared.f32 	%f187, [%r19+88];
	fma.rn.f32 	%f462, %f163, %f187, %f462;
	ld.shared.f32 	%f188, [%r19+92];
	fma.rn.f32 	%f461, %f163, %f188, %f461;
	fma.rn.f32 	%f432, %f168, %f185, %f432;
	fma.rn.f32 	%f431, %f168, %f186, %f431;
	fma.rn.f32 	%f430, %f168, %f187, %f430;
	fma.rn.f32 	%f429, %f168, %f188, %f429;
	ld.shared.f32 	%f189, [%r19+96];
	fma.rn.f32 	%f460, %f163, %f189, %f460;
	ld.shared.f32 	%f190, [%r19+100];
	fma.rn.f32 	%f459, %f163, %f190, %f459;
	ld.shared.f32 	%f191, [%r19+104];
	fma.rn.f32 	%f458, %f163, %f191, %f458;
	ld.shared.f32 	%f192, [%r19+108];
	fma.rn.f32 	%f457, %f163, %f192, %f457;
	fma.rn.f32 	%f428, %f168, %f189, %f428;
	fma.rn.f32 	%f427, %f168, %f190, %f427;
	fma.rn.f32 	%f426, %f168, %f191, %f426;
	fma.rn.f32 	%f425, %f168, %f192, %f425;
	ld.shared.f32 	%f193, [%r19+112];
	fma.rn.f32 	%f456, %f163, %f193, %f456;
	ld.shared.f32 	%f194, [%r19+116];
	fma.rn.f32 	%f455, %f163, %f194, %f455;
	ld.shared.f32 	%f195, [%r19+120];
	fma.rn.f32 	%f454, %f163, %f195, %f454;
	ld.shared.f32 	%f196, [%r19+124];
	fma.rn.f32 	%f453, %f163, %f196, %f453;
	fma.rn.f32 	%f424, %f168, %f193, %f424;
	fma.rn.f32 	%f423, %f168, %f194, %f423;
	fma.rn.f32 	%f422, %f168, %f195, %f422;
	fma.rn.f32 	%f421, %f168, %f196, %f421;
	add.s32 	%r28, %r28, 1;
	add.s64 	%rd32, %rd32, 4;
	add.s64 	%rd31, %rd31, 4;
	setp.ne.s32 	%p2, %r28, 2048;
	@%p2 bra 	$L__BB0_1;
	ld.param.u64 	%rd30, [my_kernel_kernel0_param_4];
	ld.param.u64 	%rd29, [my_kernel_kernel0_param_3];
	ld.param.u64 	%rd28, [my_kernel_kernel0_param_2];
	shl.b32 	%r20, %r1, 5;
	cvta.to.global.u64 	%rd17, %rd30;
	cvta.to.global.u64 	%rd18, %rd28;
	cvta.to.global.u64 	%rd19, %rd29;
	shl.b32 	%r21, %r2, 8;
	and.b32  	%r22, %r21, 256;
	add.s32 	%r23, %r22, %r20;
	shl.b32 	%r24, %r2, 9;
	and.b32  	%r25, %r24, 2147482624;
	add.s32 	%r26, %r23, %r25;
	mul.wide.u32 	%rd20, %r23, 4;
	add.s64 	%rd21, %rd19, %rd20;
	ld.global.nc.f32 	%f197, [%rd21];
	add.f32 	%f198, %f484, %f197;
	mul.wide.u32 	%rd22, %r26, 4;
	add.s64 	%rd23, %rd17, %rd22;
	ld.global.nc.f32 	%f199, [%rd23];
	add.f32 	%f200, %f198, %f199;
	add.s64 	%rd24, %rd18, %rd22;
	st.global.f32 	[%rd24], %f200;
	ld.global.nc.f32 	%f201, [%rd21+4];
	add.f32 	%f202, %f483, %f201;
	ld.global.nc.f32 	%f203, [%rd23+4];
	add.f32 	%f204, %f202, %f203;
	st.global.f32 	[%rd24+4], %f204;
	ld.global.nc.f32 	%f205, [%rd21+8];
	add.f32 	%f206, %f482, %f205;
	ld.global.nc.f32 	%f207, [%rd23+8];
	add.f32 	%f208, %f206, %f207;
	st.global.f32 	[%rd24+8], %f208;
	ld.global.nc.f32 	%f209, [%rd21+12];
	add.f32 	%f210, %f481, %f209;
	ld.global.nc.f32 	%f211, [%rd23+12];
	add.f32 	%f212, %f210, %f211;
	st.global.f32 	[%rd24+12], %f212;
	ld.global.nc.f32 	%f213, [%rd21+16];
	add.f32 	%f214, %f480, %f213;
	ld.global.nc.f32 	%f215, [%rd23+16];
	add.f32 	%f216, %f214, %f215;
	st.global.f32 	[%rd24+16], %f216;
	ld.global.nc.f32 	%f217, [%rd21+20];
	add.f32 	%f218, %f479, %f217;
	ld.global.nc.f32 	%f219, [%rd23+20];
	add.f32 	%f220, %f218, %f219;
	st.global.f32 	[%rd24+20], %f220;
	ld.global.nc.f32 	%f221, [%rd21+24];
	add.f32 	%f222, %f478, %f221;
	ld.global.nc.f32 	%f223, [%rd23+24];
	add.f32 	%f224, %f222, %f223;
	st.global.f32 	[%rd24+24], %f224;
	ld.global.nc.f32 	%f225, [%rd21+28];
	add.f32 	%f226, %f477, %f225;
	ld.global.nc.f32 	%f227, [%rd23+28];
	add.f32 	%f228, %f226, %f227;
	st.global.f32 	[%rd24+28], %f228;
	ld.global.nc.f32 	%f229, [%rd21+32];
	add.f32 	%f230, %f476, %f229;
	ld.global.nc.f32 	%f231, [%rd23+32];
	add.f32 	%f232, %f230, %f231;
	st.global.f32 	[%rd24+32], %f232;
	ld.global.nc.f32 	%f233, [%rd21+36];
	add.f32 	%f234, %f475, %f233;
	ld.global.nc.f32 	%f235, [%rd23+36];
	add.f32 	%f236, %f234, %f235;
	st.global.f32 	[%rd24+36], %f236;
	ld.global.nc.f32 	%f237, [%rd21+40];
	add.f32 	%f238, %f474, %f237;
	ld.global.nc.f32 	%f239, [%rd23+40];
	add.f32 	%f240, %f238, %f239;
	st.global.f32 	[%rd24+40], %f240;
	ld.global.nc.f32 	%f241, [%rd21+44];
	add.f32 	%f242, %f473, %f241;
	ld.global.nc.f32 	%f243, [%rd23+44];
	add.f32 	%f244, %f242, %f243;
	st.global.f32 	[%rd24+44], %f244;
	ld.global.nc.f32 	%f245, [%rd21+48];
	add.f32 	%f246, %f472, %f245;
	ld.global.nc.f32 	%f247, [%rd23+48];
	add.f32 	%f248, %f246, %f247;
	st.global.f32 	[%rd24+48], %f248;
	ld.global.nc.f32 	%f249, [%rd21+52];
	add.f32 	%f250, %f471, %f249;
	ld.global.nc.f32 	%f251, [%rd23+52];
	add.f32 	%f252, %f250, %f251;
	st.global.f32 	[%rd24+52], %f252;
	ld.global.nc.f32 	%f253, [%rd21+56];
	add.f32 	%f254, %f470, %f253;
	ld.global.nc.f32 	%f255, [%rd23+56];
	add.f32 	%f256, %f254, %f255;
	st.global.f32 	[%rd24+56], %f256;
	ld.global.nc.f32 	%f257, [%rd21+60];
	add.f32 	%f258, %f469, %f257;
	ld.global.nc.f32 	%f259, [%rd23+60];
	add.f32 	%f260, %f258, %f259;
	st.global.f32 	[%rd24+60], %f260;
	ld.global.nc.f32 	%f261, [%rd21+64];
	add.f32 	%f262, %f468, %f261;
	ld.global.nc.f32 	%f263, [%rd23+64];
	add.f32 	%f264, %f262, %f263;
	st.global.f32 	[%rd24+64], %f264;
	ld.global.nc.f32 	%f265, [%rd21+68];
	add.f32 	%f266, %f467, %f265;
	ld.global.nc.f32 	%f267, [%rd23+68];
	add.f32 	%f268, %f266, %f267;
	st.global.f32 	[%rd24+68], %f268;
	ld.global.nc.f32 	%f269, [%rd21+72];
	add.f32 	%f270, %f466, %f269;
	ld.global.nc.f32 	%f271, [%rd23+72];
	add.f32 	%f272, %f270, %f271;
	st.global.f32 	[%rd24+72], %f272;
	ld.global.nc.f32 	%f273, [%rd21+76];
	add.f32 	%f274, %f465, %f273;
	ld.global.nc.f32 	%f275, [%rd23+76];
	add.f32 	%f276, %f274, %f275;
	st.global.f32 	[%rd24+76], %f276;
	ld.global.nc.f32 	%f277, [%rd21+80];
	add.f32 	%f278, %f464, %f277;
	ld.global.nc.f32 	%f279, [%rd23+80];
	add.f32 	%f280, %f278, %f279;
	st.global.f32 	[%rd24+80], %f280;
	ld.global.nc.f32 	%f281, [%rd21+84];
	add.f32 	%f282, %f463, %f281;
	ld.global.nc.f32 	%f283, [%rd23+84];
	add.f32 	%f284, %f282, %f283;
	st.global.f32 	[%rd24+84], %f284;
	ld.global.nc.f32 	%f285, [%rd21+88];
	add.f32 	%f286, %f462, %f285;
	ld.global.nc.f32 	%f287, [%rd23+88];
	add.f32 	%f288, %f286, %f287;
	st.global.f32 	[%rd24+88], %f288;
	ld.global.nc.f32 	%f289, [%rd21+92];
	add.f32 	%f290, %f461, %f289;
	ld.global.nc.f32 	%f291, [%rd23+92];
	add.f32 	%f292, %f290, %f291;
	st.global.f32 	[%rd24+92], %f292;
	ld.global.nc.f32 	%f293, [%rd21+96];
	add.f32 	%f294, %f460, %f293;
	ld.global.nc.f32 	%f295, [%rd23+96];
	add.f32 	%f296, %f294, %f295;
	st.global.f32 	[%rd24+96], %f296;
	ld.global.nc.f32 	%f297, [%rd21+100];
	add.f32 	%f298, %f459, %f297;
	ld.global.nc.f32 	%f299, [%rd23+100];
	add.f32 	%f300, %f298, %f299;
	st.global.f32 	[%rd24+100], %f300;
	ld.global.nc.f32 	%f301, [%rd21+104];
	add.f32 	%f302, %f458, %f301;
	ld.global.nc.f32 	%f303, [%rd23+104];
	add.f32 	%f304, %f302, %f303;
	st.global.f32 	[%rd24+104], %f304;
	ld.global.nc.f32 	%f305, [%rd21+108];
	add.f32 	%f306, %f457, %f305;
	ld.global.nc.f32 	%f307, [%rd23+108];
	add.f32 	%f308, %f306, %f307;
	st.global.f32 	[%rd24+108], %f308;
	ld.global.nc.f32 	%f309, [%rd21+112];
	add.f32 	%f310, %f456, %f309;
	ld.global.nc.f32 	%f311, [%rd23+112];
	add.f32 	%f312, %f310, %f311;
	st.global.f32 	[%rd24+112], %f312;
	ld.global.nc.f32 	%f313, [%rd21+116];
	add.f32 	%f314, %f455, %f313;
	ld.global.nc.f32 	%f315, [%rd23+116];
	add.f32 	%f316, %f314, %f315;
	st.global.f32 	[%rd24+116], %f316;
	ld.global.nc.f32 	%f317, [%rd21+120];
	add.f32 	%f318, %f454, %f317;
	ld.global.nc.f32 	%f319, [%rd23+120];
	add.f32 	%f320, %f318, %f319;
	st.global.f32 	[%rd24+120], %f320;
	ld.global.nc.f32 	%f321, [%rd21+124];
	add.f32 	%f322, %f453, %f321;
	ld.global.nc.f32 	%f323, [%rd23+124];
	add.f32 	%f324, %f322, %f323;
	st.global.f32 	[%rd24+124], %f324;
	add.s32 	%r27, %r26, 512;
	add.f32 	%f325, %f452, %f197;
	mul.wide.u32 	%rd25, %r27, 4;
	add.s64 	%rd26, %rd17, %rd25;
	ld.global.nc.f32 	%f326, [%rd26];
	add.f32 	%f327, %f325, %f326;
	add.s64 	%rd27, %rd18, %rd25;
	st.global.f32 	[%rd27], %f327;
	add.f32 	%f328, %f451, %f201;
	ld.global.nc.f32 	%f329, [%rd26+4];
	add.f32 	%f330, %f328, %f329;
	st.global.f32 	[%rd27+4], %f330;
	add.f32 	%f331, %f450, %f205;
	ld.global.nc.f32 	%f332, [%rd26+8];
	add.f32 	%f333, %f331, %f332;
	st.global.f32 	[%rd27+8], %f333;
	add.f32 	%f334, %f449, %f209;
	ld.global.nc.f32 	%f335, [%rd26+12];
	add.f32 	%f336, %f334, %f335;
	st.global.f32 	[%rd27+12], %f336;
	add.f32 	%f337, %f448, %f213;
	ld.global.nc.f32 	%f338, [%rd26+16];
	add.f32 	%f339, %f337, %f338;
	st.global.f32 	[%rd27+16], %f339;
	add.f32 	%f340, %f447, %f217;
	ld.global.nc.f32 	%f341, [%rd26+20];
	add.f32 	%f342, %f340, %f341;
	st.global.f32 	[%rd27+20], %f342;
	add.f32 	%f343, %f446, %f221;
	ld.global.nc.f32 	%f344, [%rd26+24];
	add.f32 	%f345, %f343, %f344;
	st.global.f32 	[%rd27+24], %f345;
	add.f32 	%f346, %f445, %f225;
	ld.global.nc.f32 	%f347, [%rd26+28];
	add.f32 	%f348, %f346, %f347;
	st.global.f32 	[%rd27+28], %f348;
	add.f32 	%f349, %f444, %f229;
	ld.global.nc.f32 	%f350, [%rd26+32];
	add.f32 	%f351, %f349, %f350;
	st.global.f32 	[%rd27+32], %f351;
	add.f32 	%f352, %f443, %f233;
	ld.global.nc.f32 	%f353, [%rd26+36];
	add.f32 	%f354, %f352, %f353;
	st.global.f32 	[%rd27+36], %f354;
	add.f32 	%f355, %f442, %f237;
	ld.global.nc.f32 	%f356, [%rd26+40];
	add.f32 	%f357, %f355, %f356;
	st.global.f32 	[%rd27+40], %f357;
	add.f32 	%f358, %f441, %f241;
	ld.global.nc.f32 	%f359, [%rd26+44];
	add.f32 	%f360, %f358, %f359;
	st.global.f32 	[%rd27+44], %f360;
	add.f32 	%f361, %f440, %f245;
	ld.global.nc.f32 	%f362, [%rd26+48];
	add.f32 	%f363, %f361, %f362;
	st.global.f32 	[%rd27+48], %f363;
	add.f32 	%f364, %f439, %f249;
	ld.global.nc.f32 	%f365, [%rd26+52];
	add.f32 	%f366, %f364, %f365;
	st.global.f32 	[%rd27+52], %f366;
	add.f32 	%f367, %f438, %f253;
	ld.global.nc.f32 	%f368, [%rd26+56];
	add.f32 	%f369, %f367, %f368;
	st.global.f32 	[%rd27+56], %f369;
	add.f32 	%f370, %f437, %f257;
	ld.global.nc.f32 	%f371, [%rd26+60];
	add.f32 	%f372, %f370, %f371;
	st.global.f32 	[%rd27+60], %f372;
	add.f32 	%f373, %f436, %f261;
	ld.global.nc.f32 	%f374, [%rd26+64];
	add.f32 	%f375, %f373, %f374;
	st.global.f32 	[%rd27+64], %f375;
	add.f32 	%f376, %f435, %f265;
	ld.global.nc.f32 	%f377, [%rd26+68];
	add.f32 	%f378, %f376, %f377;
	st.global.f32 	[%rd27+68], %f378;
	add.f32 	%f379, %f434, %f269;
	ld.global.nc.f32 	%f380, [%rd26+72];
	add.f32 	%f381, %f379, %f380;
	st.global.f32 	[%rd27+72], %f381;
	add.f32 	%f382, %f433, %f273;
	ld.global.nc.f32 	%f383, [%rd26+76];
	add.f32 	%f384, %f382, %f383;
	st.global.f32 	[%rd27+76], %f384;
	add.f32 	%f385, %f432, %f277;
	ld.global.nc.f32 	%f386, [%rd26+80];
	add.f32 	%f387, %f385, %f386;
	st.global.f32 	[%rd27+80], %f387;
	add.f32 	%f388, %f431, %f281;
	ld.global.nc.f32 	%f389, [%rd26+84];
	add.f32 	%f390, %f388, %f389;
	st.global.f32 	[%rd27+84], %f390;
	add.f32 	%f391, %f430, %f285;
	ld.global.nc.f32 	%f392, [%rd26+88];
	add.f32 	%f393, %f391, %f392;
	st.global.f32 	[%rd27+88], %f393;
	add.f32 	%f394, %f429, %f289;
	ld.global.nc.f32 	%f395, [%rd26+92];
	add.f32 	%f396, %f394, %f395;
	st.global.f32 	[%rd27+92], %f396;
	add.f32 	%f397, %f428, %f293;
	ld.global.nc.f32 	%f398, [%rd26+96];
	add.f32 	%f399, %f397, %f398;
	st.global.f32 	[%rd27+96], %f399;
	add.f32 	%f400, %f427, %f297;
	ld.global.nc.f32 	%f401, [%rd26+100];
	add.f32 	%f402, %f400, %f401;
	st.global.f32 	[%rd27+100], %f402;
	add.f32 	%f403, %f426, %f301;
	ld.global.nc.f32 	%f404, [%rd26+104];
	add.f32 	%f405, %f403, %f404;
	st.global.f32 	[%rd27+104], %f405;
	add.f32 	%f406, %f425, %f305;
	ld.global.nc.f32 	%f407, [%rd26+108];
	add.f32 	%f408, %f406, %f407;
	st.global.f32 	[%rd27+108], %f408;
	add.f32 	%f409, %f424, %f309;
	ld.global.nc.f32 	%f410, [%rd26+112];
	add.f32 	%f411, %f409, %f410;
	st.global.f32 	[%rd27+112], %f411;
	add.f32 	%f412, %f423, %f313;
	ld.global.nc.f32 	%f413, [%rd26+116];
	add.f32 	%f414, %f412, %f413;
	st.global.f32 	[%rd27+116], %f414;
	add.f32 	%f415, %f422, %f317;
	ld.global.nc.f32 	%f416, [%rd26+120];
	add.f32 	%f417, %f415, %f416;
	st.global.f32 	[%rd27+120], %f417;
	add.f32 	%f418, %f421, %f321;
	ld.global.nc.f32 	%f419, [%rd26+124];
	add.f32 	%f420, %f418, %f419;
	st.global.f32 	[%rd27+124], %f420;
	ret;

}


// ===== COMPILED SASS (sm_100) =====

	.target	sm_100

	.elftype	@"ET_EXEC"


//--------------------- .note.nv.tkinfo           --------------------------
	.section	.note.nv.tkinfo,"",@"SHT_NOTE"
	.sectionflags	@"SHF_NOTE_NV_TKINFO"
	.tkinfo
        /*0018*/ 	.word	0x00000002
        /*0030*/ 	.string	""
        /*0030*/ 	.string	"ptxas"
        /*0030*/ 	.string	"Cuda compilation tools, release 13.0, V13.0.88"
        /*0030*/ 	.string	"Build cuda_13.0.r13.0/compiler.36424714_0"
        /*0030*/ 	.string	"-arch sm_100 -m 64 "



//--------------------- .note.nv.cuinfo           --------------------------
	.section	.note.nv.cuinfo,"",@"SHT_NOTE"
	.sectionflags	@"SHF_NOTE_NV_CUINFO"
        /*0018*/ 	.short	0x0002
        /*001a*/ 	.short	0x0064
        /*001c*/ 	.short	0x0082
	.zero		2


//--------------------- .nv.info                  --------------------------
	.section	.nv.info,"",@"SHT_CUDA_INFO"
	.align	4


	//----- nvinfo : EIATTR_REGCOUNT
	.align		4
        /*0000*/ 	.byte	0x04, 0x2f
        /*0002*/ 	.short	(.L_1 - .L_0)
	.align		4
.L_0:
        /*0004*/ 	.word	index@(my_kernel_kernel0)
        /*0008*/ 	.word	0x00000060


	//----- nvinfo : EIATTR_FRAME_SIZE
	.align		4
.L_1:
        /*000c*/ 	.byte	0x04, 0x11
        /*000e*/ 	.short	(.L_3 - .L_2)
	.align		4
.L_2:
        /*0010*/ 	.word	index@(my_kernel_kernel0)
        /*0014*/ 	.word	0x00000000


	//----- nvinfo : EIATTR_MIN_STACK_SIZE
	.align		4
.L_3:
        /*0018*/ 	.byte	0x04, 0x12
        /*001a*/ 	.short	(.L_5 - .L_4)
	.align		4
.L_4:
        /*001c*/ 	.word	index@(my_kernel_kernel0)
        /*0020*/ 	.word	0x00000000
.L_5:


//--------------------- .nv.compat                --------------------------
	.section	.nv.compat,"",@"SHT_CUDA_COMPAT_INFO"
	.align	4
        /*0000*/ 	.byte	0x02, 0x09, 0x00, 0x00, 0x02, 0x02, 0x01, 0x00, 0x02, 0x05, 0x05, 0x00, 0x03, 0x07, 0x01, 0x01
        /*0010*/ 	.byte	0x02, 0x03, 0x00, 0x00, 0x02, 0x06, 0x01, 0x00, 0x04, 0x0b, 0x08, 0x00, 0x09, 0x00, 0x00, 0x00
        /*0020*/ 	.byte	0x00, 0x00, 0x00, 0x00


//--------------------- .nv.info.my_kernel_kernel0 --------------------------
	.section	.nv.info.my_kernel_kernel0,"",@"SHT_CUDA_INFO"
	.sectionflags	@""
	.align	4


	//----- nvinfo : EIATTR_CUDA_API_VERSION
	.align		4
        /*0000*/ 	.byte	0x04, 0x37
        /*0002*/ 	.short	(.L_7 - .L_6)
.L_6:
        /*0004*/ 	.word	0x00000082


	//----- nvinfo : EIATTR_KPARAM_INFO
	.align		4
.L_7:
        /*0008*/ 	.byte	0x04, 0x17
        /*000a*/ 	.short	(.L_9 - .L_8)
.L_8:
        /*000c*/ 	.word	0x00000000
        /*0010*/ 	.short	0x0004
        /*0012*/ 	.short	0x0020
        /*0014*/ 	.byte	0x00, 0xf5, 0x21, 0x00


	//----- nvinfo : EIATTR_KPARAM_INFO
	.align		4
.L_9:
        /*0018*/ 	.byte	0x04, 0x17
        /*001a*/ 	.short	(.L_11 - .L_10)
.L_10:
        /*001c*/ 	.word	0x00000000
        /*0020*/ 	.short	0x0003
        /*0022*/ 	.short	0x0018
        /*0024*/ 	.byte	0x00, 0xf5, 0x21, 0x00


	//----- nvinfo : EIATTR_KPARAM_INFO
	.align		4
.L_11:
        /*0028*/ 	.byte	0x04, 0x17
        /*002a*/ 	.short	(.L_13 - .L_12)
.L_12:
        /*002c*/ 	.word	0x00000000
        /*0030*/ 	.short	0x0002
        /*0032*/ 	.short	0x0010
        /*0034*/ 	.byte	0x00, 0xf5, 0x21, 0x00


	//----- nvinfo : EIATTR_KPARAM_INFO
	.align		4
.L_13:
        /*0038*/ 	.byte	0x04, 0x17
        /*003a*/ 	.short	(.L_15 - .L_14)
.L_14:
        /*003c*/ 	.word	0x00000000
        /*0040*/ 	.short	0x0001
        /*0042*/ 	.short	0x0008
        /*0044*/ 	.byte	0x00, 0xf5, 0x21, 0x00


	//----- nvinfo : EIATTR_KPARAM_INFO
	.align		4
.L_15:
        /*0048*/ 	.byte	0x04, 0x17
        /*004a*/ 	.short	(.L_17 - .L_16)
.L_16:
        /*004c*/ 	.word	0x00000000
        /*0050*/ 	.short	0x0000
        /*0052*/ 	.short	0x0000
        /*0054*/ 	.byte	0x00, 0xf5, 0x21, 0x00


	//----- nvinfo : EIATTR_SPARSE_MMA_MASK
	.align		4
.L_17:
        /*0058*/ 	.byte	0x03, 0x50
        /*005a*/ 	.short	0x0000


	//----- nvinfo : EIATTR_MAXREG_COUNT
	.align		4
        /*005c*/ 	.byte	0x03, 0x1b
        /*005e*/ 	.short	0x00ff


	//----- nvinfo : EIATTR_NUM_BARRIERS
	.align		4
        /*0060*/ 	.byte	0x02, 0x4c
        /*0062*/ 	.byte	0x01
	.zero		1


	//----- nvinfo : EIATTR_MERCURY_ISA_VERSION
	.align		4
        /*0064*/ 	.byte	0x03, 0x5f
        /*0066*/ 	.short	0x0101


	//----- nvinfo : EIATTR_VRC_CTA_INIT_COUNT
	.align		4
        /*0068*/ 	.byte	0x02, 0x4a
	.zero		1
	.zero		1


	//----- nvinfo : EIATTR_EXIT_INSTR_OFFSETS
	.align		4
        /*006c*/ 	.byte	0x04, 0x1c
        /*006e*/ 	.short	(.L_19 - .L_18)


	//   ....[0]....
.L_18:
        /*0070*/ 	.word	0x00002200


	//----- nvinfo : EIATTR_CBANK_PARAM_SIZE
	.align		4
.L_19:
        /*0074*/ 	.byte	0x03, 0x19
        /*0076*/ 	.short	0x0028


	//----- nvinfo : EIATTR_PARAM_CBANK
	.align		4
        /*0078*/ 	.byte	0x04, 0x0a
        /*007a*/ 	.short	(.L_21 - .L_20)
	.align		4
.L_20:
        /*007c*/ 	.word	index@(.nv.constant0.my_kernel_kernel0)
        /*0080*/ 	.short	0x0380
        /*0082*/ 	.short	0x0028


	//----- nvinfo : EIATTR_SW_WAR
	.align		4
.L_21:
        /*0084*/ 	.byte	0x04, 0x36
        /*0086*/ 	.short	(.L_23 - .L_22)
.L_22:
        /*0088*/ 	.word	0x00000008
.L_23:


//--------------------- .nv.callgraph             --------------------------
	.section	.nv.callgraph,"",@"SHT_CUDA_CALLGRAPH"
	.align	4
	.sectionentsize	8
	.align		4
        /*0000*/ 	.word	0x00000000
	.align		4
        /*0004*/ 	.word	0xffffffff
	.align		4
        /*0008*/ 	.word	0x00000000
	.align		4
        /*000c*/ 	.word	0xfffffffe
	.align		4
        /*0010*/ 	.word	0x00000000
	.align		4
        /*0014*/ 	.word	0xfffffffd
	.align		4
        /*0018*/ 	.word	0x00000000
	.align		4
        /*001c*/ 	.word	0xfffffffc


//--------------------- .text.my_kernel_kernel0   --------------------------
	.section	.text.my_kernel_kernel0,"ax",@progbits
	.align	128
        .global         my_kernel_kernel0
        .type           my_kernel_kernel0,@function
        .size           my_kernel_kernel0,(.L_x_2 - my_kernel_kernel0)
        .other          my_kernel_kernel0,@"STO_CUDA_ENTRY STV_DEFAULT"
my_kernel_kernel0:
.text.my_kernel_kernel0:
[----:B------:R-:W-:Y:S08]  /*0000*/  LDC R1, c[0x0][0x37c] ;  /* 0x0000df00ff017b82 */ /* 0x000ff00000000800 */
[----:B------:R-:W0:Y:S01]  /*0010*/  S2UR UR6, SR_CTAID.X ;  /* 0x00000000000679c3 */ /* 0x000e220000002500 */
[----:B------:R-:W1:Y:S01]  /*0020*/  S2R R41, SR_TID.X ;  /* 0x0000000000297919 */ /* 0x000e620000002100 */
[----:B------:R-:W-:Y:S01]  /*0030*/  HFMA2 R40, -RZ, RZ, 0, 0 ;  /* 0x00000000ff287431 */ /* 0x000fe200000001ff */
[----:B------:R-:W-:Y:S01]  /*0040*/  CS2R R60, SRZ ;  /* 0x00000000003c7805 */ /* 0x000fe2000001ff00 */
[----:B------:R-:W-:Y:S01]  /*0050*/  HFMA2 R46, -RZ, RZ, 0, 0 ;  /* 0x00000000ff2e7431 */ /* 0x000fe200000001ff */
[----:B------:R-:W-:Y:S01]  /*0060*/  CS2R R62, SRZ ;  /* 0x00000000003e7805 */ /* 0x000fe2000001ff00 */
[----:B------:R-:W-:Y:S01]  /*0070*/  HFMA2 R48, -RZ, RZ, 0, 0 ;  /* 0x00000000ff307431 */ /* 0x000fe200000001ff */
[----:B------:R-:W-:Y:S01]  /*0080*/  CS2R R64, SRZ ;  /* 0x0000000000407805 */ /* 0x000fe2000001ff00 */
[----:B------:R-:W2:Y:S01]  /*0090*/  LDC.64 R2, c[0x0][0x388] ;  /* 0x0000e200ff027b82 */ /* 0x000ea20000000a00 */
[----:B------:R-:W-:Y:S01]  /*00a0*/  HFMA2 R79, -RZ, RZ, 0, 0 ;  /* 0x00000000ff4f7431 */ /* 0x000fe200000001ff */
[----:B------:R-:W-:-:S02]  /*00b0*/  CS2R R20, SRZ ;  /* 0x0000000000147805 */ /* 0x000fc4000001ff00 */
[----:B------:R-:W-:Y:S02]  /*00c0*/  CS2R R16, SRZ ;  /* 0x0000000000107805 */ /* 0x000fe4000001ff00 */
[----:B------:R-:W-:Y:S02]  /*00d0*/  CS2R R12, SRZ ;  /* 0x00000000000c7805 */ /* 0x000fe4000001ff00 */
[----:B------:R-:W-:Y:S02]  /*00e0*/  CS2R R26, SRZ ;  /* 0x00000000001a7805 */ /* 0x000fe4000001ff00 */
[----:B------:R-:W-:Y:S02]  /*00f0*/  CS2R R28, SRZ ;  /* 0x00000000001c7805 */ /* 0x000fe4000001ff00 */
[----:B------:R-:W-:Y:S01]  /*0100*/  CS2R R32, SRZ ;  /* 0x0000000000207805 */ /* 0x000fe2000001ff00 */
[----:B------:R-:W3:Y:S01]  /*0110*/  LDC.64 R8, c[0x0][0x380] ;  /* 0x0000e000ff087b82 */ /* 0x000ee20000000a00 */
[----:B------:R-:W-:-:S02]  /*0120*/  CS2R R30, SRZ ;  /* 0x00000000001e7805 */ /* 0x000fc4000001ff00 */
[----:B------:R-:W-:Y:S02]  /*0130*/  CS2R R34, SRZ ;  /* 0x0000000000227805 */ /* 0x000fe4000001ff00 */
[----:B------:R-:W-:Y:S02]  /*0140*/  MOV R44, RZ ;  /* 0x000000ff002c7202 */ /* 0x000fe40000000f00 */
[----:B------:R-:W-:Y:S02]  /*0150*/  CS2R R36, SRZ ;  /* 0x0000000000247805 */ /* 0x000fe4000001ff00 */
[----:B------:R-:W-:Y:S02]  /*0160*/  CS2R R38, SRZ ;  /* 0x0000000000267805 */ /* 0x000fe4000001ff00 */
[----:B------:R-:W-:Y:S02]  /*0170*/  MOV R42, RZ ;  /* 0x000000ff002a7202 */ /* 0x000fe40000000f00 */
[----:B------:R-:W-:Y:S01]  /*0180*/  CS2R R54, SRZ ;  /* 0x0000000000367805 */ /* 0x000fe2000001ff00 */
[----:B0-----:R-:W-:Y:S01]  /*0190*/  ULOP3.LUT UR5, UR6, 0xffffe, URZ, 0xc0, !UPT ;  /* 0x000ffffe06057892 */ /* 0x001fe2000f8ec0ff */
[----:B------:R-:W-:Y:S01]  /*01a0*/  MOV R50, RZ ;  /* 0x000000ff00327202 */ /* 0x000fe20000000f00 */
[----:B------:R-:W-:Y:S01]  /*01b0*/  USHF.L.U32 UR4, UR6, 0x13, URZ ;  /* 0x0000001306047899 */ /* 0x000fe200080006ff */
[----:B------:R-:W-:-:S02]  /*01c0*/  CS2R R22, SRZ ;  /* 0x0000000000167805 */ /* 0x000fc4000001ff00 */
[----:B------:R-:W-:Y:S02]  /*01d0*/  CS2R R18, SRZ ;  /* 0x0000000000127805 */ /* 0x000fe4000001ff00 */
[----:B------:R-:W-:Y:S01]  /*01e0*/  CS2R R14, SRZ ;  /* 0x00000000000e7805 */ /* 0x000fe2000001ff00 */
[----:B------:R-:W-:Y:S01]  /*01f0*/  ULOP3.LUT UR4, UR4, 0x80000, URZ, 0xc0, !UPT ;  /* 0x0008000004047892 */ /* 0x000fe2000f8ec0ff */
[----:B------:R-:W-:Y:S02]  /*0200*/  MOV R52, RZ ;  /* 0x000000ff00347202 */ /* 0x000fe40000000f00 */
[----:B------:R-:W-:Y:S02]  /*0210*/  CS2R R58, SRZ ;  /* 0x00000000003a7805 */ /* 0x000fe4000001ff00 */
[C---:B-1----:R-:W-:Y:S02]  /*0220*/  IADD3 R0, PT, PT, R41.reuse, UR5, RZ ;  /* 0x0000000529007c10 */ /* 0x042fe4000fffe0ff */
[----:B------:R-:W-:Y:S01]  /*0230*/  CS2R R24, SRZ ;  /* 0x0000000000187805 */ /* 0x000fe2000001ff00 */
[----:B------:R-:W0:Y:S01]  /*0240*/  S2UR UR5, SR_CgaCtaId ;  /* 0x00000000000579c3 */ /* 0x000e220000008800 */
[----:B------:R-:W-:Y:S01]  /*0250*/  LEA R7, R41, UR4, 0xb ;  /* 0x0000000429077c11 */ /* 0x000fe2000f8e58ff */
[----:B------:R-:W-:Y:S01]  /*0260*/  UMOV UR4, 0x400 ;  /* 0x0000040000047882 */ /* 0x000fe20000000000 */
[----:B------:R-:W-:Y:S01]  /*0270*/  SHF.L.U32 R5, R0, 0xb, RZ ;  /* 0x0000000b00057819 */ /* 0x000fe200000006ff */
[----:B------:R-:W-:Y:S01]  /*0280*/  UIADD3 UR4, UPT, UPT, UR4, 0x8, URZ ;  /* 0x0000000804047890 */ /* 0x000fe2000fffe0ff */
[----:B------:R-:W-:-:S02]  /*0290*/  HFMA2 R0, -RZ, RZ, 0, 0 ;  /* 0x00000000ff007431 */ /* 0x000fc400000001ff */
[----:B--2---:R-:W-:Y:S01]  /*02a0*/  IMAD.WIDE.U32 R2, R7, 0x4, R2 ;  /* 0x0000000407027825 */ /* 0x004fe200078e0002 */
[----:B------:R-:W-:Y:S02]  /*02b0*/  CS2R R56, SRZ ;  /* 0x0000000000387805 */ /* 0x000fe4000001ff00 */
[----:B------:R-:W-:Y:S02]  /*02c0*/  CS2R R70, SRZ ;  /* 0x0000000000467805 */ /* 0x000fe4000001ff00 */
[----:B------:R-:W-:Y:S01]  /*02d0*/  CS2R R68, SRZ ;  /* 0x0000000000447805 */ /* 0x000fe2000001ff00 */
[----:B---3--:R-:W-:Y:S01]  /*02e0*/  IMAD.WIDE.U32 R8, R5, 0x4, R8 ;  /* 0x0000000405087825 */ /* 0x008fe200078e0008 */
[----:B------:R-:W-:Y:S02]  /*02f0*/  IADD3 R2, P0, PT, R2, 0x100000, RZ ;  /* 0x0010000002027810 */ /* 0x000fe40007f1e0ff */
[----:B------:R-:W-:Y:S02]  /*0300*/  CS2R R66, SRZ ;  /* 0x0000000000427805 */ /* 0x000fe4000001ff00 */
[----:B------:R-:W-:-:S02]  /*0310*/  CS2R R72, SRZ ;  /* 0x0000000000487805 */ /* 0x000fc4000001ff00 */
[----:B------:R-:W-:Y:S02]  /*0320*/  MOV R81, RZ ;  /* 0x000000ff00517202 */ /* 0x000fe40000000f00 */
[----:B------:R-:W-:Y:S02]  /*0330*/  CS2R R74, SRZ ;  /* 0x00000000004a7805 */ /* 0x000fe4000001ff00 */
[----:B------:R-:W-:Y:S02]  /*0340*/  IADD3.X R3, PT, PT, RZ, R3, RZ, P0, !PT ;  /* 0x00000003ff037210 */ /* 0x000fe400007fe4ff */
[----:B------:R-:W-:Y:S02]  /*0350*/  CS2R R6, SRZ ;  /* 0x0000000000067805 */ /* 0x000fe4000001ff00 */
[----:B------:R-:W-:Y:S01]  /*0360*/  CS2R R10, SRZ ;  /* 0x00000000000a7805 */ /* 0x000fe2000001ff00 */
[----:B------:R-:W1:Y:S01]  /*0370*/  LDCU.64 UR8, c[0x0][0x358] ;  /* 0x00006b00ff0877ac */ /* 0x000e620008000a00 */
[----:B0-----:R-:W-:-:S06]  /*0380*/  ULEA UR4, UR5, UR4, 0x18 ;  /* 0x0000000405047291 */ /* 0x001fcc000f8ec0ff */
[----:B------:R-:W-:Y:S01]  /*0390*/  LEA R76, R41, UR4, 0x2 ;  /* 0x00000004294c7c11 */ /* 0x000fe2000f8e10ff */
[----:B------:R-:W-:-:S06]  /*03a0*/  UMOV UR4, URZ ;  /* 0x000000ff00047c82 */ /* 0x000fcc0008000000 */
.L_x_0:
[----:B------:R-:W-:Y:S01]  /*03b0*/  ISETP.GT.U32.AND P0, PT, R41, 0x1, PT ;  /* 0x000000012900780c */ /* 0x000fe20003f04070 */
[----:B-1----:R-:W2:Y:S04]  /*03c0*/  LDG.E.CONSTANT R43, desc[UR8][R2.64+-0x100000] ;  /* 0xf0000008022b7981 */ /* 0x002ea8000c1e9900 */
[----:B------:R-:W3:Y:S04]  /*03d0*/  LDG.E.CONSTANT R45, desc[UR8][R2.64+-0xf0000] ;  /* 0xf1000008022d7981 */ /* 0x000ee8000c1e9900 */
[----:B------:R-:W4:Y:S04]  /*03e0*/  LDG.E.CONSTANT R47, desc[UR8][R2.64+-0xe0000] ;  /* 0xf2000008022f7981 */ /* 0x000f28000c1e9900 */
[----:B------:R-:W-:Y:S01]  /*03f0*/  @!P0 MOV R4, R8 ;  /* 0x0000000800048202 */ /* 0x000fe20000000f00 */
[----:B------:R-:W5:Y:S01]  /*0400*/  LDG.E.CONSTANT R49, desc[UR8][R2.64+-0xd0000] ;  /* 0xf300000802317981 */ /* 0x000f62000c1e9900 */
[----:B------:R-:W-:-:S03]  /*0410*/  @!P0 MOV R5, R9 ;  /* 0x0000000900058202 */ /* 0x000fc60000000f00 */
[----:B------:R-:W5:Y:S04]  /*0420*/  LDG.E.CONSTANT R51, desc[UR8][R2.64+-0xc0000] ;  /* 0xf400000802337981 */ /* 0x000f68000c1e9900 */
[----:B------:R-:W2:Y:S04]  /*0430*/  @!P0 LDG.E.CONSTANT R4, desc[UR8][R4.64] ;  /* 0x0000000804048981 */ /* 0x000ea8000c1e9900 */
[----:B------:R-:W5:Y:S04]  /*0440*/  LDG.E.CONSTANT R53, desc[UR8][R2.64+-0xb0000] ;  /* 0xf500000802357981 */ /* 0x000f68000c1e9900 */
[----:B------:R-:W5:Y:S04]  /*0450*/  LDG.E.CONSTANT R77, desc[UR8][R2.64+-0xa0000] ;  /* 0xf6000008024d7981 */ /* 0x000f68000c1e9900 */
[----:B------:R-:W5:Y:S04]  /*0460*/  LDG.E.CONSTANT R83, desc[UR8][R2.64+-0x90000] ;  /* 0xf700000802537981 */ /* 0x000f68000c1e9900 */
[----:B------:R-:W5:Y:S04]  /*0470*/  LDG.E.CONSTANT R85, desc[UR8][R2.64+-0x80000] ;  /* 0xf800000802557981 */ /* 0x000f68000c1e9900 */
[----:B------:R-:W5:Y:S04]  /*0480*/  LDG.E.CONSTANT R87, desc[UR8][R2.64+-0x70000] ;  /* 0xf900000802577981 */ /* 0x000f68000c1e9900 */
[----:B------:R-:W5:Y:S04]  /*0490*/  LDG.E.CONSTANT R89, desc[UR8][R2.64+-0x60000] ;  /* 0xfa00000802597981 */ /* 0x000f68000c1e9900 */
[----:B------:R-:W5:Y:S01]  /*04a0*/  LDG.E.CONSTANT R91, desc[UR8][R2.64+-0x50000] ;  /* 0xfb000008025b7981 */ /* 0x000f62000c1e9900 */
[----:B------:R-:W0:Y:S01]  /*04b0*/  S2UR UR7, SR_CgaCtaId ;  /* 0x00000000000779c3 */ /* 0x000e220000008800 */
[----:B------:R-:W-:-:S02]  /*04c0*/  UMOV UR5, 0x400 ;  /* 0x0000040000057882 */ /* 0x000fc40000000000 */
[----:B------:R-:W5:Y:S04]  /*04d0*/  LDG.E.CONSTANT R5, desc[UR8][R2.64+-0x40000] ;  /* 0xfc00000802057981 */ /* 0x000f68000c1e9900 */
[----:B------:R-:W5:Y:S04]  /*04e0*/  LDG.E.CONSTANT R78, desc[UR8][R2.64+0xa0000] ;  /* 0x0a000008024e7981 */ /* 0x000f68000c1e9900 */
[----:B------:R-:W5:Y:S04]  /*04f0*/  LDG.E.CONSTANT R80, desc[UR8][R2.64+0xb0000] ;  /* 0x0b00000802507981 */ /* 0x000f68000c1e9900 */
[----:B------:R-:W5:Y:S04]  /*0500*/  LDG.E.CONSTANT R82, desc[UR8][R2.64+0xc0000] ;  /* 0x0c00000802527981 */ /* 0x000f68000c1e9900 */
[----:B------:R-:W5:Y:S04]  /*0510*/  LDG.E.CONSTANT R84, desc[UR8][R2.64+0xd0000] ;  /* 0x0d00000802547981 */ /* 0x000f68000c1e9900 */
[----:B------:R-:W5:Y:S01]  /*0520*/  LDG.E.CONSTANT R86, desc[UR8][R2.64+0xe0000] ;  /* 0x0e00000802567981 */ /* 0x000f62000c1e9900 */
[----:B0-----:R-:W-:-:S03]  /*0530*/  ULEA UR5, UR7, UR5, 0x18 ;  /* 0x0000000507057291 */ /* 0x001fc6000f8ec0ff */
[----:B------:R-:W5:Y:S03]  /*0540*/  LDG.E.CONSTANT R88, desc[UR8][R2.64+0xf0000] ;  /* 0x0f00000802587981 */ /* 0x000f66000c1e9900 */
[----:B------:R-:W-:Y:S01]  /*0550*/  LEA R93, R41, UR5, 0x2 ;  /* 0x00000005295d7c11 */ /* 0x000fe2000f8e10ff */
[----:B------:R-:W-:Y:S06]  /*0560*/  BAR.SYNC.DEFER_BLOCKING 0x0 ;  /* 0x0000000000007b1d */ /* 0x000fec0000010000 */
[----:B--2---:R-:W-:Y:S04]  /*0570*/  @!P0 STS [R93], R4 ;  /* 0x000000045d008388 */ /* 0x004fe80000000800 */
[----:B------:R0:W-:Y:S04]  /*0580*/  STS [R76], R43 ;  /* 0x0000002b4c007388 */ /* 0x0001e80000000800 */
[----:B---3--:R1:W-:Y:S04]  /*0590*/  STS [R76+0x20], R45 ;  /* 0x0000202d4c007388 */ /* 0x0083e80000000800 */
[----:B----4-:R2:W-:Y:S04]  /*05a0*/  STS [R76+0x40], R47 ;  /* 0x0000402f4c007388 */ /* 0x0105e80000000800 */
[----:B-----5:R3:W-:Y:S04]  /*05b0*/  STS [R76+0x60], R49 ;  /* 0x000060314c007388 */ /* 0x0207e80000000800 */
[----:B------:R4:W-:Y:S04]  /*05c0*/  STS [R76+0x80], R51 ;  /* 0x000080334c007388 */ /* 0x0009e80000000800 */
[----:B------:R5:W-:Y:S04]  /*05d0*/  STS [R76+0xa0], R53 ;  /* 0x0000a0354c007388 */ /* 0x000be80000000800 */
[----:B------:R5:W-:Y:S04]  /*05e0*/  STS [R76+0xc0], R77 ;  /* 0x0000c04d4c007388 */ /* 0x000be80000000800 */
[----:B------:R5:W-:Y:S04]  /*05f0*/  STS [R76+0xe0], R83 ;  /* 0x0000e0534c007388 */ /* 0x000be80000000800 */
[----:B------:R5:W-:Y:S04]  /*0600*/  STS [R76+0x100], R85 ;  /* 0x000100554c007388 */ /* 0x000be80000000800 */
[----:B------:R5:W-:Y:S04]  /*0610*/  STS [R76+0x120], R87 ;  /* 0x000120574c007388 */ /* 0x000be80000000800 */
[----:B------:R5:W-:Y:S04]  /*0620*/  STS [R76+0x140], R89 ;  /* 0x000140594c007388 */ /* 0x000be80000000800 */
[----:B------:R5:W-:Y:S04]  /*0630*/  STS [R76+0x160], R91 ;  /* 0x0001605b4c007388 */ /* 0x000be80000000800 */
[----:B0-----:R-:W5:Y:S04]  /*0640*/  LDG.E.CONSTANT R43, desc[UR8][R2.64+-0x30000] ;  /* 0xfd000008022b7981 */ /* 0x001f68000c1e9900 */
[----:B-1----:R-:W5:Y:S04]  /*0650*/  LDG.E.CONSTANT R45, desc[UR8][R2.64+-0x20000] ;  /* 0xfe000008022d7981 */ /* 0x002f68000c1e9900 */
[----:B--2---:R-:W2:Y:S04]  /*0660*/  LDG.E.CONSTANT R47, desc[UR8][R2.64+-0x10000] ;  /* 0xff000008022f7981 */ /* 0x004ea8000c1e9900 */
[----:B---3--:R-:W3:Y:S04]  /*0670*/  LDG.E.CONSTANT R49, desc[UR8][R2.64] ;  /* 0x0000000802317981 */ /* 0x008ee8000c1e9900 */
[----:B----4-:R-:W4:Y:S04]  /*0680*/  LDG.E.CONSTANT R51, desc[UR8][R2.64+0x10000] ;  /* 0x0100000802337981 */ /* 0x010f28000c1e9900 */
[----:B-----5:R-:W5:Y:S04]  /*0690*/  LDG.E.CONSTANT R53, desc[UR8][R2.64+0x20000] ;  /* 0x0200000802357981 */ /* 0x020f68000c1e9900 */
[----:B------:R-:W5:Y:S04]  /*06a0*/  LDG.E.CONSTANT R77, desc[UR8][R2.64+0x30000] ;  /* 0x03000008024d7981 */ /* 0x000f68000c1e9900 */
[----:B------:R-:W5:Y:S04]  /*06b0*/  LDG.E.CONSTANT R83, desc[UR8][R2.64+0x40000] ;  /* 0x0400000802537981 */ /* 0x000f68000c1e9900 */
[----:B------:R-:W5:Y:S04]  /*06c0*/  LDG.E.CONSTANT R85, desc[UR8][R2.64+0x50000] ;  /* 0x0500000802557981 */ /* 0x000f68000c1e9900 */
[----:B------:R-:W5:Y:S04]  /*06d0*/  LDG.E.CONSTANT R87, desc[UR8][R2.64+0x60000] ;  /* 0x0600000802577981 */ /* 0x000f68000c1e9900 */
[----:B------:R-:W5:Y:S04]  /*06e0*/  LDG.E.CONSTANT R89, desc[UR8][R2.64+0x70000] ;  /* 0x0700000802597981 */ /* 0x000f68000c1e9900 */
[----:B------:R-:W5:Y:S04]  /*06f0*/  LDG.E.CONSTANT R91, desc[UR8][R2.64+0x80000] ;  /* 0x08000008025b7981 */ /* 0x000f68000c1e9900 */
[----:B------:R0:W5:Y:S04]  /*0700*/  LDG.E.CONSTANT R93, desc[UR8][R2.64+0x90000] ;  /* 0x09000008025d7981 */ /* 0x000168000c1e9900 */
[----:B------:R-:W-:Y:S04]  /*0710*/  STS [R76+0x180], R5 ;  /* 0x000180054c007388 */ /* 0x000fe80000000800 */
[----:B------:R-:W-:Y:S04]  /*0720*/  STS [R76+0x340], R78 ;  /* 0x0003404e4c007388 */ /* 0x000fe80000000800 */
[----:B------:R-:W-:Y:S04]  /*0730*/  STS [R76+0x360], R80 ;  /* 0x000360504c007388 */ /* 0x000fe80000000800 */
[----:B------:R-:W-:Y:S04]  /*0740*/  STS [R76+0x380], R82 ;  /* 0x000380524c007388 */ /* 0x000fe80000000800 */
[----:B------:R-:W-:Y:S04]  /*0750*/  STS [R76+0x3a0], R84 ;  /* 0x0003a0544c007388 */ /* 0x000fe80000000800 */
[----:B------:R-:W-:Y:S04]  /*0760*/  STS [R76+0x3c0], R86 ;  /* 0x0003c0564c007388 */ /* 0x000fe80000000800 */
[----:B------:R-:W-:Y:S01]  /*0770*/  STS [R76+0x3e0], R88 ;  /* 0x0003e0584c007388 */ /* 0x000fe20000000800 */
[----:B------:R-:W-:-:S02]  /*0780*/  UMOV UR5, 0x400 ;  /* 0x0000040000057882 */ /* 0x000fc40000000000 */
[----:B------:R-:W-:Y:S02]  /*0790*/  ULEA UR5, UR7, UR5, 0x18 ;  /* 0x0000000507057291 */ /* 0x000fe4000f8ec0ff */
[----:B------:R-:W-:Y:S01]  /*07a0*/  UIADD3 UR4, UPT, UPT, UR4, 0x1, URZ ;  /* 0x0000000104047890 */ /* 0x000fe2000fffe0ff */
[----:B0-----:R-:W-:-:S03]  /*07b0*/  IADD3 R2, P0, PT, R2, 0x4, RZ ;  /* 0x0000000402027810 */ /* 0x001fc60007f1e0ff */
[----:B------:R-:W-:Y:S01]  /*07c0*/  UISETP.NE.AND UP0, UPT, UR4, 0x800, UPT ;  /* 0x000008000400788c */ /* 0x000fe2000bf05270 */
[----:B------:R-:W-:Y:S02]  /*07d0*/  IADD3.X R3, PT, PT, RZ, R3, RZ, P0, !PT ;  /* 0x00000003ff037210 */ /* 0x000fe400007fe4ff */
[----:B------:R-:W-:-:S04]  /*07e0*/  IADD3 R8, P0, PT, R8, 0x4, RZ ;  /* 0x0000000408087810 */ /* 0x000fc80007f1e0ff */
[----:B------:R-:W-:Y:S01]  /*07f0*/  IADD3.X R9, PT, PT, RZ, R9, RZ, P0, !PT ;  /* 0x00000009ff097210 */ /* 0x000fe200007fe4ff */
[----:B------:R0:W-:Y:S04]  /*0800*/  STS [R76+0x1a0], R43 ;  /* 0x0001a02b4c007388 */ /* 0x0001e80000000800 */
[----:B------:R-:W-:Y:S04]  /*0810*/  STS [R76+0x1c0], R45 ;  /* 0x0001c02d4c007388 */ /* 0x000fe80000000800 */
[----:B--2---:R-:W-:Y:S04]  /*0820*/  STS [R76+0x1e0], R47 ;  /* 0x0001e02f4c007388 */ /* 0x004fe80000000800 */
[----:B---3--:R-:W-:Y:S04]  /*0830*/  STS [R76+0x200], R49 ;  /* 0x000200314c007388 */ /* 0x008fe80000000800 */
[----:B----4-:R-:W-:Y:S04]  /*0840*/  STS [R76+0x220], R51 ;  /* 0x000220334c007388 */ /* 0x010fe80000000800 */
[----:B-----5:R-:W-:Y:S04]  /*0850*/  STS [R76+0x240], R53 ;  /* 0x000240354c007388 */ /* 0x020fe80000000800 */
[----:B------:R-:W-:Y:S04]  /*0860*/  STS [R76+0x260], R77 ;  /* 0x0002604d4c007388 */ /* 0x000fe80000000800 */
[----:B------:R-:W-:Y:S04]  /*0870*/  STS [R76+0x280], R83 ;  /* 0x000280534c007388 */ /* 0x000fe80000000800 */
[----:B------:R-:W-:Y:S04]  /*0880*/  STS [R76+0x2a0], R85 ;  /* 0x0002a0554c007388 */ /* 0x000fe80000000800 */
[----:B------:R-:W-:Y:S04]  /*0890*/  STS [R76+0x2c0], R87 ;  /* 0x0002c0574c007388 */ /* 0x000fe80000000800 */
[----:B------:R-:W-:Y:S04]  /*08a0*/  STS [R76+0x2e0], R89 ;  /* 0x0002e0594c007388 */ /* 0x000fe80000000800 */
[----:B------:R-:W-:Y:S04]  /*08b0*/  STS [R76+0x300], R91 ;  /* 0x0003005b4c007388 */ /* 0x000fe80000000800 */
[----:B------:R-:W-:Y:S01]  /*08c0*/  STS [R76+0x320], R93 ;  /* 0x0003205d4c007388 */ /* 0x000fe20000000800 */
[----:B------:R-:W-:Y:S01]  /*08d0*/  BAR.SYNC.DEFER_BLOCKING 0x0 ;  /* 0x0000000000007b1d */ /* 0x000fe20000010000 */
[----:B0-----:R-:W-:-:S05]  /*08e0*/  IMAD R43, R41, 0x7c, R76 ;  /* 0x0000007c292b7824 */ /* 0x001fca00078e024c */
[----:B------:R-:W-:Y:S04]  /*08f0*/  LDS R45, [R43] ;  /* 0x000000002b2d7984 */ /* 0x000fe80000000800 */
[----:B------:R-:W0:Y:S04]  /*0900*/  LDS.64 R4, [UR5] ;  /* 0x00000005ff047984 */ /* 0x000e280008000a00 */
[----:B------:R-:W1:Y:S04]  /*0910*/  LDS R47, [R43+0x4] ;  /* 0x000004002b2f7984 */ /* 0x000e680000000800 */
[----:B------:R-:W2:Y:S04]  /*0920*/  LDS R49, [R43+0x8] ;  /* 0x000008002b317984 */ /* 0x000ea80000000800 */
[----:B------:R-:W3:Y:S04]  /*0930*/  LDS R51, [R43+0xc] ;  /* 0x00000c002b337984 */ /* 0x000ee80000000800 */
[----:B------:R-:W4:Y:S04]  /*0940*/  LDS R53, [R43+0x10] ;  /* 0x000010002b357984 */ /* 0x000f280000000800 */
[----:B------:R-:W5:Y:S04]  /*0950*/  LDS R77, [R43+0x14] ;  /* 0x000014002b4d7984 */ /* 0x000f680000000800 */
[----:B------:R-:W5:Y:S04]  /*0960*/  LDS R78, [R43+0x18] ;  /* 0x000018002b4e7984 */ /* 0x000f680000000800 */
[----:B------:R-:W5:Y:S04]  /*0970*/  LDS R80, [R43+0x1c] ;  /* 0x00001c002b507984 */ /* 0x000f680000000800 */
[----:B------:R-:W5:Y:S04]  /*0980*/  LDS R82, [R43+0x20] ;  /* 0x000020002b527984 */ /* 0x000f680000000800 */
[----:B------:R-:W5:Y:S01]  /*0990*/  LDS R83, [R43+0x24] ;  /* 0x000024002b537984 */ /* 0x000f620000000800 */
[----:B0-----:R-:W-:Y:S01]  /*09a0*/  FFMA R11, R4, R45, R11 ;  /* 0x0000002d040b7223 */ /* 0x001fe2000000000b */
[----:B------:R-:W-:-:S02]  /*09b0*/  FFMA R72, R45, R5, R72 ;  /* 0x000000052d487223 */ /* 0x000fc40000000048 */
[----:B------:R-:W0:Y:S01]  /*09c0*/  LDS R85, [R43+0x28] ;  /* 0x000028002b557984 */ /* 0x000e220000000800 */
[C---:B-1----:R-:W-:Y:S01]  /*09d0*/  FFMA R10, R4.reuse, R47, R10 ;  /* 0x0000002f040a7223 */ /* 0x042fe2000000000a */
[----:B------:R-:W-:Y:S02]  /*09e0*/  FFMA R66, R47, R5, R66 ;  /* 0x000000052f427223 */ /* 0x000fe40000000042 */
[----:B------:R-:W1:Y:S04]  /*09f0*/  LDS R84, [R43+0x2c] ;  /* 0x00002c002b547984 */ /* 0x000e680000000800 */
[----:B------:R-:W1:Y:S04]  /*0a00*/  LDS R87, [R43+0x30] ;  /* 0x000030002b577984 */ /* 0x000e680000000800 */
[----:B------:R-:W1:Y:S04]  /*0a10*/  LDS R86, [R43+0x34] ;  /* 0x000034002b567984 */ /* 0x000e680000000800 */
[----:B------:R-:W1:Y:S04]  /*0a20*/  LDS R47, [R43+0x38] ;  /* 0x000038002b2f7984 */ /* 0x000e680000000800 */
[----:B------:R-:W1:Y:S01]  /*0a30*/  LDS R45, [R43+0x3c] ;  /* 0x00003c002b2d7984 */ /* 0x000e620000000800 */
[C---:B--2---:R-:W-:Y:S01]  /*0a40*/  FFMA R7, R4.reuse, R49, R7 ;  /* 0x0000003104077223 */ /* 0x044fe20000000007 */
[----:B------:R-:W-:Y:S01]  /*0a50*/  FFMA R68, R49, R5, R68 ;  /* 0x0000000531447223 */ /* 0x000fe20000000044 */
[C---:B---3--:R-:W-:Y:S01]  /*0a60*/  FFMA R6, R4.reuse, R51, R6 ;  /* 0x0000003304067223 */ /* 0x048fe20000000006 */
[----:B------:R-:W-:Y:S01]  /*0a70*/  FFMA R70, R51, R5, R70 ;  /* 0x0000000533467223 */ /* 0x000fe20000000046 */
[C---:B----4-:R-:W-:Y:S01]  /*0a80*/  FFMA R55, R4.reuse, R53, R55 ;  /* 0x0000003504377223 */ /* 0x050fe20000000037 */
[----:B------:R-:W-:Y:S01]  /*0a90*/  FFMA R56, R53, R5, R56 ;  /* 0x0000000535387223 */ /* 0x000fe20000000038 */
[C---:B-----5:R-:W-:Y:S01]  /*0aa0*/  FFMA R57, R4.reuse, R77, R57 ;  /* 0x0000004d04397223 */ /* 0x060fe20000000039 */
[-C--:B------:R-:W-:Y:S01]  /*0ab0*/  FFMA R24, R77, R5.reuse, R24 ;  /* 0x000000054d187223 */ /* 0x080fe20000000018 */
[----:B------:R-:W-:Y:S01]  /*0ac0*/  FFMA R61, R4, R78, R61 ;  /* 0x0000004e043d7223 */ /* 0x000fe2000000003d */
[-C--:B------:R-:W-:Y:S01]  /*0ad0*/  FFMA R58, R78, R5.reuse, R58 ;  /* 0x000000054e3a7223 */ /* 0x080fe2000000003a */
[----:B------:R-:W-:Y:S01]  /*0ae0*/  FFMA R67, R4, R80, R67 ;  /* 0x0000005004437223 */ /* 0x000fe20000000043 */
[-C--:B------:R-:W-:Y:S01]  /*0af0*/  FFMA R52, R80, R5.reuse, R52 ;  /* 0x0000000550347223 */ /* 0x080fe20000000034 */
[----:B------:R-:W-:Y:S01]  /*0b00*/  FFMA R59, R4, R82, R59 ;  /* 0x00000052043b7223 */ /* 0x000fe2000000003b */
[----:B------:R-:W-:Y:S01]  /*0b10*/  FFMA R14, R82, R5, R14 ;  /* 0x00000005520e7223 */ /* 0x000fe2000000000e */
[C---:B------:R-:W-:Y:S01]  /*0b20*/  FFMA R65, R4.reuse, R83, R65 ;  /* 0x0000005304417223 */ /* 0x040fe20000000041 */
[----:B------:R-:W-:Y:S01]  /*0b30*/  FFMA R18, R83, R5, R18 ;  /* 0x0000000553127223 */ /* 0x000fe20000000012 */
[----:B------:R-:W2:Y:S01]  /*0b40*/  LDS R51, [R43+0x40] ;  /* 0x000040002b337984 */ /* 0x000ea20000000800 */
[----:B0-----:R-:W-:Y:S01]  /*0b50*/  FFMA R63, R4, R85, R63 ;  /* 0x00000055043f7223 */ /* 0x001fe2000000003f */
[----:B------:R-:W-:-:S02]  /*0b60*/  FFMA R22, R85, R5, R22 ;  /* 0x0000000555167223 */ /* 0x000fc40000000016 */
[----:B------:R-:W0:Y:S01]  /*0b70*/  LDS R49, [R43+0x44] ;  /* 0x000044002b317984 */ /* 0x000e220000000800 */
[----:B-1----:R-:W-:Y:S01]  /*0b80*/  FFMA R69, R4, R84, R69 ;  /* 0x0000005404457223 */ /* 0x002fe20000000045 */
[----:B------:R-:W-:Y:S02]  /*0b90*/  FFMA R48, R84, R5, R48 ;  /* 0x0000000554307223 */ /* 0x000fe40000000030 */
[----:B------:R-:W1:Y:S01]  /*0ba0*/  LDS R77, [R43+0x48] ;  /* 0x000048002b4d7984 */ /* 0x000e620000000800 */
[C---:B------:R-:W-:Y:S01]  /*0bb0*/  FFMA R74, R4.reuse, R87, R74 ;  /* 0x00000057044a7223 */ /* 0x040fe2000000004a */
[-C--:B------:R-:W-:Y:S02]  /*0bc0*/  FFMA R50, R87, R5.reuse, R50 ;  /* 0x0000000557327223 */ /* 0x080fe40000000032 */
[----:B------:R-:W3:Y:S01]  /*0bd0*/  LDS R53, [R43+0x4c] ;  /* 0x00004c002b357984 */ /* 0x000ee20000000800 */
[----:B------:R-:W-:Y:S01]  /*0be0*/  FFMA R71, R4, R86, R71 ;  /* 0x0000005604477223 */ /* 0x000fe20000000047 */
[----:B------:R-:W-:-:S02]  /*0bf0*/  FFMA R46, R86, R5, R46 ;  /* 0x00000005562e7223 */ /* 0x000fc4000000002e */
[----:B------:R-:W4:Y:S01]  /*0c00*/  LDS R78, [R43+0x50] ;  /* 0x000050002b4e7984 */ /* 0x000f220000000800 */
[C---:B------:R-:W-:Y:S01]  /*0c10*/  FFMA R75, R4.reuse, R47, R75 ;  /* 0x0000002f044b7223 */ /* 0x040fe2000000004b */
[----:B------:R-:W-:Y:S02]  /*0c20*/  FFMA R54, R47, R5, R54 ;  /* 0x000000052f367223 */ /* 0x000fe40000000036 */
[----:B------:R-:W5:Y:S01]  /*0c30*/  LDS R83, [R43+0x54] ;  /* 0x000054002b537984 */ /* 0x000f620000000800 */
[C---:B------:R-:W-:Y:S01]  /*0c40*/  FFMA R73, R4.reuse, R45, R73 ;  /* 0x0000002d04497223 */ /* 0x040fe20000000049 */
[----:B------:R-:W-:Y:S02]  /*0c50*/  FFMA R42, R45, R5, R42 ;  /* 0x000000052d2a7223 */ /* 0x000fe4000000002a */
[----:B------:R-:W5:Y:S04]  /*0c60*/  LDS R80, [R43+0x58] ;  /* 0x000058002b507984 */ /* 0x000f680000000800 */
        /* <DEDUP_REMOVED lines=8> */
[----:B------:R-:W5:Y:S01]  /*0cf0*/  LDS R88, [R43+0x7c] ;  /* 0x00007c002b587984 */ /* 0x000f620000000800 */
[C---:B--2---:R-:W-:Y:S01]  /*0d00*/  FFMA R81, R4.reuse, R51, R81 ;  /* 0x0000003304517223 */ /* 0x044fe20000000051 */
[----:B------:R-:W-:Y:S01]  /*0d10*/  FFMA R38, R51, R5, R38 ;  /* 0x0000000533267223 */ /* 0x000fe20000000026 */
[C---:B0-----:R-:W-:Y:S01]  /*0d20*/  FFMA R79, R4.reuse, R49, R79 ;  /* 0x00000031044f7223 */ /* 0x041fe2000000004f */
[----:B------:R-:W-:Y:S01]  /*0d30*/  FFMA R40, R49, R5, R40 ;  /* 0x0000000531287223 */ /* 0x000fe20000000028 */
[C---:B-1----:R-:W-:Y:S01]  /*0d40*/  FFMA R39, R4.reuse, R77, R39 ;  /* 0x0000004d04277223 */ /* 0x042fe20000000027 */
[----:B------:R-:W-:Y:S01]  /*0d50*/  FFMA R36, R77, R5, R36 ;  /* 0x000000054d247223 */ /* 0x000fe20000000024 */
[C---:B---3--:R-:W-:Y:S01]  /*0d60*/  FFMA R37, R4.reuse, R53, R37 ;  /* 0x0000003504257223 */ /* 0x048fe20000000025 */
[-C--:B------:R-:W-:Y:S01]  /*0d70*/  FFMA R44, R53, R5.reuse, R44 ;  /* 0x00000005352c7223 */ /* 0x080fe2000000002c */
[----:B----4-:R-:W-:Y:S01]  /*0d80*/  FFMA R35, R4, R78, R35 ;  /* 0x0000004e04237223 */ /* 0x010fe20000000023 */
[----:B------:R-:W-:Y:S01]  /*0d90*/  FFMA R34, R78, R5, R34 ;  /* 0x000000054e227223 */ /* 0x000fe20000000022 */
[C---:B-----5:R-:W-:Y:S01]  /*0da0*/  FFMA R31, R4.reuse, R83, R31 ;  /* 0x00000053041f7223 */ /* 0x060fe2000000001f */
[-C--:B------:R-:W-:Y:S01]  /*0db0*/  FFMA R30, R83, R5.reuse, R30 ;  /* 0x00000005531e7223 */ /* 0x080fe2000000001e */
[----:B------:R-:W-:Y:S01]  /*0dc0*/  FFMA R33, R4, R80, R33 ;  /* 0x0000005004217223 */ /* 0x000fe20000000021 */
[----:B------:R-:W-:Y:S01]  /*0dd0*/  FFMA R32, R80, R5, R32 ;  /* 0x0000000550207223 */ /* 0x000fe20000000020 */
[C---:B------:R-:W-:Y:S01]  /*0de0*/  FFMA R29, R4.reuse, R47, R29 ;  /* 0x0000002f041d7223 */ /* 0x040fe2000000001d */
        /* <DEDUP_REMOVED lines=12> */
[----:B------:R-:W-:Y:S01]  /*0eb0*/  FFMA R64, R87, R5, R64 ;  /* 0x0000000557407223 */ /* 0x000fe20000000040 */
[C---:B------:R-:W-:Y:S01]  /*0ec0*/  FFMA R15, R4.reuse, R89, R15 ;  /* 0x00000059040f7223 */ /* 0x040fe2000000000f */
[-C--:B------:R-:W-:Y:S01]  /*0ed0*/  FFMA R62, R89, R5.reuse, R62 ;  /* 0x00000005593e7223 */ /* 0x080fe2000000003e */
[----:B------:R-:W-:Y:S01]  /*0ee0*/  FFMA R27, R4, R88, R27 ;  /* 0x00000058041b7223 */ /* 0x000fe2000000001b */
[----:B------:R-:W-:Y:S01]  /*0ef0*/  FFMA R60, R88, R5, R60 ;  /* 0x00000005583c7223 */ /* 0x000fe2000000003c */
[----:B------:R-:W-:Y:S06]  /*0f00*/  BRA.U UP0, `(.L_x_0) ;  /* 0xfffffff500287547 */ /* 0x000fec000b83ffff */
[----:B------:R-:W0:Y:S01]  /*0f10*/  LDC.64 R2, c[0x0][0x398] ;  /* 0x0000e600ff027b82 */ /* 0x000e220000000a00 */
[----:B------:R-:W-:Y:S02]  /*0f20*/  USHF.L.U32 UR4, UR6, 0x8, URZ ;  /* 0x0000000806047899 */ /* 0x000fe400080006ff */
[----:B------:R-:W-:Y:S02]  /*0f30*/  USHF.L.U32 UR5, UR6, 0x9, URZ ;  /* 0x0000000906057899 */ /* 0x000fe400080006ff */
[----:B------:R-:W-:Y:S02]  /*0f40*/  ULOP3.LUT UR4, UR4, 0x100, URZ, 0xc0, !UPT ;  /* 0x0000010004047892 */ /* 0x000fe4000f8ec0ff */
[----:B------:R-:W-:Y:S01]  /*0f50*/  ULOP3.LUT UR5, UR5, 0x7ffffc00, URZ, 0xc0, !UPT ;  /* 0x7ffffc0005057892 */ /* 0x000fe2000f8ec0ff */
[----:B------:R-:W1:Y:S03]  /*0f60*/  LDC.64 R8, c[0x0][0x3a0] ;  /* 0x0000e800ff087b82 */ /* 0x000e660000000a00 */
[----:B------:R-:W-:-:S04]  /*0f70*/  LEA R41, R41, UR4, 0x5 ;  /* 0x0000000429297c11 */ /* 0x000fc8000f8e28ff */
[C---:B------:R-:W-:Y:S01]  /*0f80*/  IADD3 R83, PT, PT, R41.reuse, UR5, RZ ;  /* 0x0000000529537c10 */ /* 0x040fe2000fffe0ff */
[----:B0-----:R-:W-:-:S05]  /*0f90*/  IMAD.WIDE.U32 R2, R41, 0x4, R2 ;  /* 0x0000000429027825 */ /* 0x001fca00078e0002 */
[----:B------:R-:W2:Y:S01]  /*0fa0*/  LDG.E.CONSTANT R85, desc[UR8][R2.64] ;  /* 0x0000000802557981 */ /* 0x000ea2000c1e9900 */
[----:B-1----:R-:W-:-:S03]  /*0fb0*/  IMAD.WIDE.U32 R4, R83, 0x4, R8 ;  /* 0x0000000453047825 */ /* 0x002fc600078e0008 */
[----:B------:R-:W3:Y:S04]  /*0fc0*/  LDG.E.CONSTANT R91, desc[UR8][R2.64+0x4] ;  /* 0x00000408025b7981 */ /* 0x000ee8000c1e9900 */
[----:B------:R-:W4:Y:S04]  /*0fd0*/  LDG.E.CONSTANT R80, desc[UR8][R4.64] ;  /* 0x0000000804507981 */ /* 0x000f28000c1e9900 */
[----:B------:R-:W5:Y:S04]  /*0fe0*/  LDG.E.CONSTANT R87, desc[UR8][R2.64+0x8] ;  /* 0x0000080802577981 */ /* 0x000f68000c1e9900 */
        /* <DEDUP_REMOVED lines=13> */
[----:B------:R-:W5:Y:S01]  /*10c0*/  LDG.E.CONSTANT R86, desc[UR8][R4.64+0x1c] ;  /* 0x00001c0804567981 */ /* 0x000f62000c1e9900 */
[----:B--2---:R-:W-:Y:S01]  /*10d0*/  FADD R93, R11, R85 ;  /* 0x000000550b5d7221 */ /* 0x004fe20000000000 */
[----:B---3--:R-:W-:-:S02]  /*10e0*/  FADD R88, R10, R91 ;  /* 0x0000005b0a587221 */ /* 0x008fc40000000000 */
[----:B------:R-:W0:Y:S01]  /*10f0*/  LDC.64 R10, c[0x0][0x390] ;  /* 0x0000e400ff0a7b82 */ /* 0x000e220000000a00 */
[----:B----4-:R-:W-:Y:S01]  /*1100*/  FADD R93, R93, R80 ;  /* 0x000000505d5d7221 */ /* 0x010fe20000000000 */
[----:B-----5:R-:W-:-:S04]  /*1110*/  FADD R80, R7, R87 ;  /* 0x0000005707507221 */ /* 0x020fc80000000000 */
[----:B------:R-:W-:Y:S02]  /*1120*/  FADD R90, R80, R53 ;  /* 0x00000035505a7221 */ /* 0x000fe40000000000 */
[----:B------:R-:W2:Y:S01]  /*1130*/  LDG.E.CONSTANT R53, desc[UR8][R2.64+0x28] ;  /* 0x0000280802357981 */ /* 0x000ea2000c1e9900 */
[----:B------:R-:W-:-:S03]  /*1140*/  FADD R6, R6, R89 ;  /* 0x0000005906067221 */ /* 0x000fc60000000000 */
[----:B------:R-:W3:Y:S01]  /*1150*/  LDG.E.CONSTANT R80, desc[UR8][R4.64+0x24] ;  /* 0x0000240804507981 */ /* 0x000ee2000c1e9900 */
[----:B------:R-:W-:-:S03]  /*1160*/  FADD R88, R88, R82 ;  /* 0x0000005258587221 */ /* 0x000fc60000000000 */
[----:B------:R-:W4:Y:S01]  /*1170*/  LDG.E.CONSTANT R82, desc[UR8][R4.64+0x28] ;  /* 0x0000280804527981 */ /* 0x000f22000c1e9900 */
[----:B------:R-:W-:-:S03]  /*1180*/  FADD R92, R6, R51 ;  /* 0x00000033065c7221 */ /* 0x000fc60000000000 */
[----:B------:R-:W5:Y:S01]  /*1190*/  LDG.E.CONSTANT R51, desc[UR8][R2.64+0x24] ;  /* 0x0000240802337981 */ /* 0x000f62000c1e9900 */
[----:B------:R-:W-:Y:S01]  /*11a0*/  FADD R55, R55, R41 ;  /* 0x0000002937377221 */ /* 0x000fe20000000000 */
[----:B0-----:R-:W-:-:S04]  /*11b0*/  IMAD.WIDE.U32 R6, R83, 0x4, R10 ;  /* 0x0000000453067825 */ /* 0x001fc800078e000a */
[----:B------:R-:W-:Y:S02]  /*11c0*/  FADD R55, R55, R76 ;  /* 0x0000004c37377221 */ /* 0x000fe40000000000 */
[----:B------:R-:W3:Y:S01]  /*11d0*/  LDG.E.CONSTANT R76, desc[UR8][R4.64+0x2c] ;  /* 0x00002c08044c7981 */ /* 0x000ee2000c1e9900 */
[----:B------:R-:W-:-:S03]  /*11e0*/  FADD R57, R57, R43 ;  /* 0x0000002b39397221 */ /* 0x000fc60000000000 */
[----:B------:R0:W-:Y:S01]  /*11f0*/  STG.E desc[UR8][R6.64+0x10], R55 ;  /* 0x0000103706007986 */ /* 0x0001e2000c101908 */
[----:B------:R-:W-:-:S03]  /*1200*/  FADD R57, R57, R77 ;  /* 0x0000004d39397221 */ /* 0x000fc60000000000 */
[----:B------:R1:W-:Y:S04]  /*1210*/  STG.E desc[UR8][R6.64], R93 ;  /* 0x0000005d06007986 */ /* 0x0003e8000c101908 */
[----:B0-----:R-:W3:Y:S01]  /*1220*/  LDG.E.CONSTANT R55, desc[UR8][R2.64+0x2c] ;  /* 0x00002c0802377981 */ /* 0x001ee2000c1e9900 */
[----:B------:R-:W-:-:S03]  /*1230*/  FADD R61, R61, R45 ;  /* 0x0000002d3d3d7221 */ /* 0x000fc60000000000 */
[----:B------:R0:W-:Y:S01]  /*1240*/  STG.E desc[UR8][R6.64+0x14], R57 ;  /* 0x0000143906007986 */ /* 0x0001e2000c101908 */
[----:B-1----:R-:W-:Y:S01]  /*1250*/  FADD R93, R67, R47 ;  /* 0x0000002f435d7221 */ /* 0x002fe20000000000 */
[----:B------:R-:W-:Y:S02]  /*1260*/  FADD R67, R59, R49 ;  /* 0x000000313b437221 */ /* 0x000fe40000000000 */
[----:B------:R-:W3:Y:S04]  /*1270*/  LDG.E.CONSTANT R59, desc[UR8][R2.64+0x34] ;  /* 0x00003408023b7981 */ /* 0x000ee8000c1e9900 */
[----:B------:R1:W-:Y:S04]  /*1280*/  STG.E desc[UR8][R6.64+0x4], R88 ;  /* 0x0000045806007986 */ /* 0x0003e8000c101908 */
[----:B0-----:R-:W3:Y:S04]  /*1290*/  LDG.E.CONSTANT R57, desc[UR8][R2.64+0x30] ;  /* 0x0000300802397981 */ /* 0x001ee8000c1e9900 */
[----:B------:R-:W3:Y:S01]  /*12a0*/  LDG.E.CONSTANT R77, desc[UR8][R4.64+0x30] ;  /* 0x00003008044d7981 */ /* 0x000ee2000c1e9900 */
[----:B-1----:R-:W-:Y:S01]  /*12b0*/  FADD R88, R61, R84 ;  /* 0x000000543d587221 */ /* 0x002fe20000000000 */
[----:B------:R-:W-:-:S02]  /*12c0*/  FADD R84, R67, R78 ;  /* 0x0000004e43547221 */ /* 0x000fc40000000000 */
[----:B------:R-:W3:Y:S04]  /*12d0*/  LDG.E.CONSTANT R61, desc[UR8][R2.64+0x38] ;  /* 0x00003808023d7981 */ /* 0x000ee8000c1e9900 */
[----:B------:R-:W3:Y:S04]  /*12e0*/  LDG.E.CONSTANT R78, desc[UR8][R4.64+0x34] ;  /* 0x00003408044e7981 */ /* 0x000ee8000c1e9900 */
[----:B------:R0:W-:Y:S01]  /*12f0*/  STG.E desc[UR8][R6.64+0x18], R88 ;  /* 0x0000185806007986 */ /* 0x0001e2000c101908 */
[----:B------:R-:W-:-:S03]  /*1300*/  FADD R93, R93, R86 ;  /* 0x000000565d5d7221 */ /* 0x000fc60000000000 */
[----:B------:R-:W-:Y:S04]  /*1310*/  STG.E desc[UR8][R6.64+0x8], R90 ;  /* 0x0000085a06007986 */ /* 0x000fe8000c101908 */
[----:B------:R-:W3:Y:S04]  /*1320*/  LDG.E.CONSTANT R86, desc[UR8][R4.64+0x38] ;  /* 0x0000380804567981 */ /* 0x000ee8000c1e9900 */
[----:B0-----:R-:W3:Y:S04]  /*1330*/  LDG.E.CONSTANT R88, desc[UR8][R4.64+0x3c] ;  /* 0x00003c0804587981 */ /* 0x001ee8000c1e9900 */
[----:B------:R-:W-:Y:S04]  /*1340*/  STG.E desc[UR8][R6.64+0xc], R92 ;  /* 0x00000c5c06007986 */ /* 0x000fe8000c101908 */
[----:B------:R0:W-:Y:S04]  /*1350*/  STG.E desc[UR8][R6.64+0x20], R84 ;  /* 0x0000205406007986 */ /* 0x0001e8000c101908 */
[----:B0-----:R-:W3:Y:S01]  /*1360*/  LDG.E.CONSTANT R84, desc[UR8][R4.64+0x48] ;  /* 0x0000480804547981 */ /* 0x001ee2000c1e9900 */
[----:B--2---:R-:W-:-:S04]  /*1370*/  FADD R63, R63, R53 ;  /* 0x000000353f3f7221 */ /* 0x004fc80000000000 */
[----:B----4-:R-:W-:Y:S02]  /*1380*/  FADD R67, R63, R82 ;  /* 0x000000523f437221 */ /* 0x010fe40000000000 */
[----:B------:R-:W2:Y:S01]  /*1390*/  LDG.E.CONSTANT R63, desc[UR8][R2.64+0x3c] ;  /* 0x00003c08023f7981 */ /* 0x000ea2000c1e9900 */
[----:B-----5:R-:W-:-:S03]  /*13a0*/  FADD R65, R65, R51 ;  /* 0x0000003341417221 */ /* 0x020fc60000000000 */
[----:B------:R-:W4:Y:S01]  /*13b0*/  LDG.E.CONSTANT R82, desc[UR8][R4.64+0x44] ;  /* 0x0000440804527981 */ /* 0x000f22000c1e9900 */
[----:B---3--:R-:W-:-:S03]  /*13c0*/  FADD R65, R65, R80 ;  /* 0x0000005041417221 */ /* 0x008fc60000000000 */
[----:B------:R0:W-:Y:S04]  /*13d0*/  STG.E desc[UR8][R6.64+0x28], R67 ;  /* 0x0000284306007986 */ /* 0x0001e8000c101908 */
[----:B------:R1:W-:Y:S04]  /*13e0*/  STG.E desc[UR8][R6.64+0x24], R65 ;  /* 0x0000244106007986 */ /* 0x0003e8000c101908 */
[----:B------:R-:W3:Y:S04]  /*13f0*/  LDG.E.CONSTANT R80, desc[UR8][R4.64+0x40] ;  /* 0x0000400804507981 */ /* 0x000ee8000c1e9900 */
[----:B0-----:R-:W5:Y:S04]  /*1400*/  LDG.E.CONSTANT R67, desc[UR8][R2.64+0x44] ;  /* 0x0000440802437981 */ /* 0x001f68000c1e9900 */
[----:B-1----:R-:W4:Y:S01]  /*1410*/  LDG.E.CONSTANT R65, desc[UR8][R2.64+0x40] ;  /* 0x0000400802417981 */ /* 0x002f22000c1e9900 */
[----:B------:R-:W-:-:S04]  /*1420*/  FADD R69, R69, R55 ;  /* 0x0000003745457221 */ /* 0x000fc80000000000 */
[----:B------:R-:W-:Y:S02]  /*1430*/  FADD R90, R69, R76 ;  /* 0x0000004c455a7221 */ /* 0x000fe40000000000 */
[----:B------:R-:W3:Y:S01]  /*1440*/  LDG.E.CONSTANT R69, desc[UR8][R2.64+0x48] ;  /* 0x0000480802457981 */ /* 0x000ee2000c1e9900 */
[----:B------:R-:W-:-:S03]  /*1450*/  FADD R71, R71, R59 ;  /* 0x0000003b47477221 */ /* 0x000fc60000000000 */
[----:B------:R-:W3:Y:S01]  /*1460*/  LDG.E.CONSTANT R76, desc[UR8][R4.64+0x50] ;  /* 0x00005008044c7981 */ /* 0x000ee2000c1e9900 */
[----:B------:R-:W-:-:S03]  /*1470*/  FADD R92, R74, R57 ;  /* 0x000000394a5c7221 */ /* 0x000fc60000000000 */
[----:B------:R-:W3:Y:S01]  /*1480*/  LDG.E.CONSTANT R74, desc[UR8][R2.64+0x54] ;  /* 0x00005408024a7981 */ /* 0x000ee2000c1e9900 */
[----:B------:R-:W-:Y:S01]  /*1490*/  FADD R92, R92, R77 ;  /* 0x0000004d5c5c7221 */ /* 0x000fe20000000000 */
[----:B------:R-:W-:Y:S01]  /*14a0*/  FADD R77, R75, R61 ;  /* 0x0000003d4b4d7221 */ /* 0x000fe20000000000 */
[----:B------:R-:W-:Y:S02]  /*14b0*/  FADD R75, R71, R78 ;  /* 0x0000004e474b7221 */ /* 0x000fe40000000000 */
[----:B------:R-:W3:Y:S04]  /*14c0*/  LDG.E.CONSTANT R71, desc[UR8][R2.64+0x4c] ;  /* 0x00004c0802477981 */ /* 0x000ee8000c1e9900 */
[----:B------:R0:W-:Y:S04]  /*14d0*/  STG.E desc[UR8][R6.64+0x34], R75 ;  /* 0x0000344b06007986 */ /* 0x0001e8000c101908 */
[----:B------:R-:W-:Y:S01]  /*14e0*/  STG.E desc[UR8][R6.64+0x2c], R90 ;  /* 0x00002c5a06007986 */ /* 0x000fe2000c101908 */
[----:B------:R-:W-:-:S03]  /*14f0*/  FADD R86, R77, R86 ;  /* 0x000000564d567221 */ /* 0x000fc60000000000 */
[----:B------:R-:W3:Y:S04]  /*1500*/  LDG.E.CONSTANT R77, desc[UR8][R4.64+0x54] ;  /* 0x00005408044d7981 */ /* 0x000ee8000c1e9900 */
[----:B0-----:R-:W3:Y:S04]  /*1510*/  LDG.E.CONSTANT R75, desc[UR8][R2.64+0x58] ;  /* 0x00005808024b7981 */ /* 0x001ee8000c1e9900 */
[----:B------:R-:W3:Y:S04]  /*1520*/  LDG.E.CONSTANT R78, desc[UR8][R4.64+0x58] ;  /* 0x00005808044e7981 */ /* 0x000ee8000c1e9900 */
[----:B------:R0:W-:Y:S04]  /*1530*/  STG.E desc[UR8][R6.64+0x1c], R93 ;  /* 0x00001c5d06007986 */ /* 0x0001e8000c101908 */
[----:B------:R1:W-:Y:S04]  /*1540*/  STG.E desc[UR8][R6.64+0x38], R86 ;  /* 0x0000385606007986 */ /* 0x0003e8000c101908 */
[----:B0-----:R-:W3:Y:S01]  /*1550*/  LDG.E.CONSTANT R93, desc[UR8][R4.64+0x4c] ;  /* 0x00004c08045d7981 */ /* 0x001ee2000c1e9900 */
[----:B--2---:R-:W-:-:S04]  /*1560*/  FADD R73, R73, R63 ;  /* 0x0000003f49497221 */ /* 0x004fc80000000000 */
[----:B------:R-:W-:Y:S02]  /*1570*/  FADD R88, R73, R88 ;  /* 0x0000005849587221 */ /* 0x000fe40000000000 */
[----:B------:R-:W2:Y:S04]  /*1580*/  LDG.E.CONSTANT R73, desc[UR8][R2.64+0x50] ;  /* 0x0000500802497981 */ /* 0x000ea8000c1e9900 */
[----:B------:R0:W-:Y:S01]  /*1590*/  STG.E desc[UR8][R6.64+0x3c], R88 ;  /* 0x00003c5806007986 */ /* 0x0001e2000c101908 */
[----:B----4-:R-:W-:Y:S01]  /*15a0*/  FADD R81, R81, R65 ;  /* 0x0000004151517221 */ /* 0x010fe20000000000 */
[----:B-----5:R-:W-:-:S03]  /*15b0*/  FADD R79, R79, R67 ;  /* 0x000000434f4f7221 */ /* 0x020fc60000000000 */
[----:B---3--:R-:W-:Y:S02]  /*15c0*/  FADD R90, R81, R80 ;  /* 0x00000050515a7221 */ /* 0x008fe40000000000 */
[----:B------:R-:W3:Y:S01]  /*15d0*/  LDG.E.CONSTANT R81, desc[UR8][R2.64+0x5c] ;  /* 0x00005c0802517981 */ /* 0x000ee2000c1e9900 */
[----:B------:R-:W-:Y:S01]  /*15e0*/  FADD R39, R39, R69 ;  /* 0x0000004527277221 */ /* 0x000fe20000000000 */
[----:B-1----:R-:W-:Y:S02]  /*15f0*/  FADD R86, R79, R82 ;  /* 0x000000524f567221 */ /* 0x002fe40000000000 */
[----:B------:R-:W4:Y:S01]  /*1600*/  LDG.E.CONSTANT R80, desc[UR8][R4.64+0x60] ;  /* 0x0000600804507981 */ /* 0x000f22000c1e9900 */
[----:B------:R-:W-:-:S03]  /*1610*/  FADD R39, R39, R84 ;  /* 0x0000005427277221 */ /* 0x000fc60000000000 */
[----:B------:R-:W5:Y:S04]  /*1620*/  LDG.E.CONSTANT R79, desc[UR8][R4.64+0x5c] ;  /* 0x00005c08044f7981 */ /* 0x000f68000c1e9900 */
[----:B------:R-:W4:Y:S04]  /*1630*/  LDG.E.CONSTANT R82, desc[UR8][R2.64+0x60] ;  /* 0x0000600802527981 */ /* 0x000f28000c1e9900 */
[----:B------:R-:W4:Y:S01]  /*1640*/  LDG.E.CONSTANT R84, desc[UR8][R2.64+0x64] ;  /* 0x0000640802547981 */ /* 0x000f22000c1e9900 */
[----:B0-----:R-:W-:-:S03]  /*1650*/  FADD R88, R37, R71 ;  /* 0x0000004725587221 */ /* 0x001fc60000000000 */
[----:B------:R-:W4:Y:S04]  /*1660*/  LDG.E.CONSTANT R37, desc[UR8][R4.64+0x64] ;  /* 0x0000640804257981 */ /* 0x000f28000c1e9900 */
[----:B------:R0:W-:Y:S01]  /*1670*/  STG.E desc[UR8][R6.64+0x44], R86 ;  /* 0x0000445606007986 */ /* 0x0001e2000c101908 */
[----:B------:R-:W-:Y:S01]  /*1680*/  FADD R72, R72, R85 ;  /* 0x0000005548487221 */ /* 0x000fe20000000000 */
[----:B------:R-:W-:Y:S01]  /*1690*/  FADD R68, R68, R87 ;  /* 0x0000005744447221 */ /* 0x000fe20000000000 */
[----:B------:R-:W-:Y:S01]  /*16a0*/  FADD R70, R70, R89 ;  /* 0x0000005946467221 */ /* 0x000fe20000000000 */
[----:B0-----:R-:W-:Y:S02]  /*16b0*/  FADD R86, R31, R74 ;  /* 0x0000004a1f567221 */ /* 0x001fe40000000000 */
[----:B------:R-:W4:Y:S01]  /*16c0*/  LDG.E.CONSTANT R31, desc[UR8][R2.64+0x68] ;  /* 0x00006808021f7981 */ /* 0x000f22000c1e9900 */
[----:B------:R-:W-:Y:S01]  /*16d0*/  FADD R33, R33, R75 ;  /* 0x0000004b21217221 */ /* 0x000fe20000000000 */
[----:B------:R-:W-:Y:S01]  /*16e0*/  FADD R87, R86, R77 ;  /* 0x0000004d56577221 */ /* 0x000fe20000000000 */
[----:B------:R-:W-:Y:S01]  /*16f0*/  IADD3 R83, PT, PT, R83, 0x200, RZ ;  /* 0x0000020053537810 */ /* 0x000fe20007ffe0ff */
[----:B------:R0:W-:Y:S01]  /*1700*/  STG.E desc[UR8][R6.64+0x48], R39 ;  /* 0x0000482706007986 */ /* 0x0001e2000c101908 */
[----:B------:R-:W-:-:S03]  /*1710*/  FADD R89, R33, R78 ;  /* 0x0000004e21597221 */ /* 0x000fc60000000000 */
[----:B------:R-:W4:Y:S01]  /*1720*/  LDG.E.CONSTANT R78, desc[UR8][R2.64+0x74] ;  /* 0x00007408024e7981 */ /* 0x000f22000c1e9900 */
[----:B------:R-:W-:Y:S01]  /*1730*/  FADD R30, R30, R74 ;  /* 0x0000004a1e1e7221 */ /* 0x000fe20000000000 */
[C---:B------:R-:W-:Y:S02]  /*1740*/  IMAD.WIDE.U32 R8, R83.reuse, 0x4, R8 ;  /* 0x0000000453087825 */ /* 0x040fe400078e0008 */
[----:B------:R-:W4:Y:S04]  /*1750*/  LDG.E.CONSTANT R77, desc[UR8][R2.64+0x70] ;  /* 0x00007008024d7981 */ /* 0x000f28000c1e9900 */
[----:B0-----:R-:W4:Y:S01]  /*1760*/  LDG.E.CONSTANT R39, desc[UR8][R4.64+0x6c] ;  /* 0x00006c0804277981 */ /* 0x001f22000c1e9900 */
[----:B------:R-:W-:Y:S01]  /*1770*/  FADD R93, R88, R93 ;  /* 0x0000005d585d7221 */ /* 0x000fe20000000000 */
[----:B------:R-:W-:-:S02]  /*1780*/  IMAD.WIDE.U32 R10, R83, 0x4, R10 ;  /* 0x00000004530a7825 */ /* 0x000fc400078e000a */
[----:B------:R-:W4:Y:S02]  /*1790*/  LDG.E.CONSTANT R83, desc[UR8][R2.64+0x78] ;  /* 0x0000780802537981 */ /* 0x000f24000c1e9900 */
[----:B------:R-:W-:Y:S01]  /*17a0*/  FADD R66, R66, R91 ;  /* 0x0000005b42427221 */ /* 0x000fe20000000000 */
[----:B------:R-:W-:Y:S01]  /*17b0*/  FADD R41, R56, R41 ;  /* 0x0000002938297221 */ /* 0x000fe20000000000 */
[----:B------:R-:W-:Y:S01]  /*17c0*/  FADD R24, R24, R43 ;  /* 0x0000002b18187221 */ /* 0x000fe20000000000 */
[----:B------:R-:W-:Y:S01]  /*17d0*/  STG.E desc[UR8][R6.64+0x4c], R93 ;  /* 0x00004c5d06007986 */ /* 0x000fe2000c101908 */
[----:B------:R-:W-:Y:S01]  /*17e0*/  FADD R45, R58, R45 ;  /* 0x0000002d3a2d7221 */ /* 0x000fe20000000000 */
[----:B------:R-:W-:Y:S01]  /*17f0*/  FADD R47, R52, R47 ;  /* 0x0000002f342f7221 */ /* 0x000fe20000000000 */
[----:B------:R-:W-:Y:S01]  /*1800*/  FADD R14, R14, R49 ;  /* 0x000000310e0e7221 */ /* 0x000fe20000000000 */
[----:B------:R0:W-:Y:S01]  /*1810*/  STG.E desc[UR8][R6.64+0x54], R87 ;  /* 0x0000545706007986 */ /* 0x0001e2000c101908 */
[----:B------:R-:W-:Y:S01]  /*1820*/  FADD R18, R18, R51 ;  /* 0x0000003312127221 */ /* 0x000fe20000000000 */
[----:B------:R-:W-:Y:S01]  /*1830*/  FADD R22, R22, R53 ;  /* 0x0000003516167221 */ /* 0x000fe20000000000 */
[----:B------:R-:W-:Y:S01]  /*1840*/  FADD R48, R48, R55 ;  /* 0x0000003730307221 */ /* 0x000fe20000000000 */
[----:B------:R1:W-:Y:S01]  /*1850*/  STG.E desc[UR8][R6.64+0x58], R89 ;  /* 0x0000585906007986 */ /* 0x0003e2000c101908 */
[----:B------:R-:W-:Y:S01]  /*1860*/  FADD R50, R50, R57 ;  /* 0x0000003932327221 */ /* 0x000fe20000000000 */
[----:B------:R-:W-:Y:S01]  /*1870*/  FADD R46, R46, R59 ;  /* 0x0000003b2e2e7221 */ /* 0x000fe20000000000 */
[----:B------:R-:W-:Y:S01]  /*1880*/  FADD R54, R54, R61 ;  /* 0x0000003d36367221 */ /* 0x000fe20000000000 */
[----:B------:R-:W4:Y:S01]  /*1890*/  LDG.E.CONSTANT R33, desc[UR8][R4.64+0x70] ;  /* 0x0000700804217981 */ /* 0x000f22000c1e9900 */
[----:B------:R-:W-:Y:S01]  /*18a0*/  FADD R42, R42, R63 ;  /* 0x0000003f2a2a7221 */ /* 0x000fe20000000000 */
[----:B------:R-:W-:Y:S01]  /*18b0*/  FADD R38, R38, R65 ;  /* 0x0000004126267221 */ /* 0x000fe20000000000 */
[----:B------:R-:W-:Y:S01]  /*18c0*/  FADD R40, R40, R67 ;  /* 0x0000004328287221 */ /* 0x000fe20000000000 */
[----:B0-----:R-:W4:Y:S01]  /*18d0*/  LDG.E.CONSTANT R87, desc[UR8][R4.64+0x7c] ;  /* 0x00007c0804577981 */ /* 0x001f22000c1e9900 */
[----:B------:R-:W-:Y:S01]  /*18e0*/  FADD R36, R36, R69 ;  /* 0x0000004524247221 */ /* 0x000fe20000000000 */
[----:B------:R-:W-:Y:S01]  /*18f0*/  FADD R44, R44, R71 ;  /* 0x000000472c2c7221 */ /* 0x000fe20000000000 */
[----:B------:R-:W-:Y:S01]  /*1900*/  FADD R32, R32, R75 ;  /* 0x0000004b20207221 */ /* 0x000fe20000000000 */
[----:B-1----:R-:W4:Y:S04]  /*1910*/  LDG.E.CONSTANT R89, desc[UR8][R8.64] ;  /* 0x0000000808597981 */ /* 0x002f28000c1e9900 */
[----:B------:R-:W4:Y:S04]  /*1920*/  LDG.E.CONSTANT R43, desc[UR8][R8.64+0x4] ;  /* 0x00000408082b7981 */ /* 0x000f28000c1e9900 */
        /* <DEDUP_REMOVED lines=16> */
[----:B------:R-:W4:Y:S01]  /*1a30*/  LDG.E.CONSTANT R56, desc[UR8][R8.64+0x68] ;  /* 0x0000680808387981 */ /* 0x000f22000c1e9900 */
[----:B--2---:R-:W-:-:S04]  /*1a40*/  FADD R35, R35, R73 ;  /* 0x0000004923237221 */ /* 0x004fc80000000000 */
[----:B------:R-:W-:Y:S02]  /*1a50*/  FADD R85, R35, R76 ;  /* 0x0000004c23557221 */ /* 0x000fe40000000000 */
[----:B------:R-:W2:Y:S04]  /*1a60*/  LDG.E.CONSTANT R35, desc[UR8][R4.64+0x68] ;  /* 0x0000680804237981 */ /* 0x000ea8000c1e9900 */
[----:B------:R-:W2:Y:S01]  /*1a70*/  LDG.E.CONSTANT R76, desc[UR8][R2.64+0x6c] ;  /* 0x00006c08024c7981 */ /* 0x000ea2000c1e9900 */
[----:B------:R-:W-:-:S03]  /*1a80*/  FADD R34, R34, R73 ;  /* 0x0000004922227221 */ /* 0x000fc60000000000 */
[----:B------:R0:W-:Y:S04]  /*1a90*/  STG.E desc[UR8][R6.64+0x50], R85 ;  /* 0x0000505506007986 */ /* 0x0001e8000c101908 */
[----:B------:R-:W2:Y:S01]  /*1aa0*/  LDG.E.CONSTANT R73, desc[UR8][R8.64+0x4c] ;  /* 0x00004c0808497981 */ /* 0x000ea2000c1e9900 */
[----:B---3--:R-:W-:-:S03]  /*1ab0*/  FADD R86, R29, R81 ;  /* 0x000000511d567221 */ /* 0x008fc60000000000 */
[----:B------:R-:W3:Y:S01]  /*1ac0*/  LDG.E.CONSTANT R29, desc[UR8][R4.64+0x74] ;  /* 0x00007408041d7981 */ /* 0x000ee2000c1e9900 */
[----:B------:R-:W-:-:S03]  /*1ad0*/  FADD R28, R28, R81 ;  /* 0x000000511c1c7221 */ /* 0x000fc60000000000 */
[----:B0-----:R-:W3:Y:S01]  /*1ae0*/  LDG.E.CONSTANT R85, desc[UR8][R4.64+0x78] ;  /* 0x0000780804557981 */ /* 0x001ee2000c1e9900 */
[----:B-----5:R-:W-:-:S03]  /*1af0*/  FADD R79, R86, R79 ;  /* 0x0000004f564f7221 */ /* 0x020fc60000000000 */
[----:B------:R-:W5:Y:S01]  /*1b00*/  LDG.E.CONSTANT R86, desc[UR8][R2.64+0x7c] ;  /* 0x00007c0802567981 */ /* 0x000f62000c1e9900 */
[----:B----4-:R-:W-:Y:S01]  /*1b10*/  FADD R23, R23, R82 ;  /* 0x0000005217177221 */ /* 0x010fe20000000000 */
[----:B------:R-:W-:-:S03]  /*1b20*/  FADD R74, R21, R84 ;  /* 0x00000054154a7221 */ /* 0x000fc60000000000 */
[----:B------:R-:W-:Y:S01]  /*1b30*/  FADD R93, R23, R80 ;  /* 0x00000050175d7221 */ /* 0x000fe20000000000 */
[----:B------:R0:W-:Y:S01]  /*1b40*/  STG.E desc[UR8][R6.64+0x5c], R79 ;  /* 0x00005c4f06007986 */ /* 0x0001e2000c101908 */
[----:B------:R-:W-:-:S03]  /*1b50*/  FADD R26, R26, R82 ;  /* 0x000000521a1a7221 */ /* 0x000fc60000000000 */
[----:B------:R-:W4:Y:S04]  /*1b60*/  LDG.E.CONSTANT R3, desc[UR8][R8.64+0xc] ;  /* 0x00000c0808037981 */ /* 0x000f28000c1e9900 */
[----:B------:R-:W4:Y:S01]  /*1b70*/  LDG.E.CONSTANT R4, desc[UR8][R8.64+0x10] ;  /* 0x0000100808047981 */ /* 0x000f22000c1e9900 */
[----:B------:R-:W-:-:S03]  /*1b80*/  FADD R88, R74, R37 ;  /* 0x000000254a587221 */ /* 0x000fc60000000000 */
[----:B------:R-:W4:Y:S04]  /*1b90*/  LDG.E.CONSTANT R5, desc[UR8][R8.64+0x14] ;  /* 0x0000140808057981 */ /* 0x000f28000c1e9900 */
[----:B------:R-:W4:Y:S04]  /*1ba0*/  LDG.E.CONSTANT R2, desc[UR8][R8.64+0x18] ;  /* 0x0000180808027981 */ /* 0x000f28000c1e9900 */
[----:B------:R-:W4:Y:S04]  /*1bb0*/  LDG.E.CONSTANT R23, desc[UR8][R8.64+0x48] ;  /* 0x0000480808177981 */ /* 0x000f28000c1e9900 */
[----:B------:R-:W4:Y:S04]  /*1bc0*/  LDG.E.CONSTANT R21, desc[UR8][R8.64+0x5c] ;  /* 0x00005c0808157981 */ /* 0x000f28000c1e9900 */
[----:B------:R-:W4:Y:S04]  /*1bd0*/  LDG.E.CONSTANT R81, desc[UR8][R8.64+0x60] ;  /* 0x0000600808517981 */ /* 0x000f28000c1e9900 */
[----:B------:R-:W4:Y:S04]  /*1be0*/  LDG.E.CONSTANT R80, desc[UR8][R8.64+0x6c] ;  /* 0x00006c0808507981 */ /* 0x000f28000c1e9900 */
[----:B------:R-:W4:Y:S04]  /*1bf0*/  LDG.E.CONSTANT R37, desc[UR8][R8.64+0x70] ;  /* 0x0000700808257981 */ /* 0x000f28000c1e9900 */
[----:B0-----:R-:W4:Y:S04]  /*1c00*/  LDG.E.CONSTANT R79, desc[UR8][R8.64+0x74] ;  /* 0x00007408084f7981 */ /* 0x001f28000c1e9900 */
[----:B------:R-:W4:Y:S04]  /*1c10*/  LDG.E.CONSTANT R74, desc[UR8][R8.64+0x78] ;  /* 0x00007808084a7981 */ /* 0x000f28000c1e9900 */
[----:B------:R0:W4:Y:S04]  /*1c20*/  LDG.E.CONSTANT R82, desc[UR8][R8.64+0x7c] ;  /* 0x00007c0808527981 */ /* 0x000128000c1e9900 */
[----:B------:R1:W-:Y:S02]  /*1c30*/  STG.E desc[UR8][R6.64+0x60], R93 ;  /* 0x0000605d06007986 */ /* 0x0003e4000c101908 */
[----:B-1----:R-:W-:Y:S01]  /*1c40*/  FADD R93, R0, R84 ;  /* 0x00000054005d7221 */ /* 0x002fe20000000000 */
[--C-:B------:R-:W-:Y:S01]  /*1c50*/  FADD R0, R13, R31.reuse ;  /* 0x0000001f0d007221 */ /* 0x100fe20000000000 */
[----:B------:R-:W-:Y:S01]  /*1c60*/  FADD R31, R12, R31 ;  /* 0x0000001f0c1f7221 */ /* 0x000fe20000000000 */
[--C-:B------:R-:W-:Y:S01]  /*1c70*/  FADD R12, R19, R77.reuse ;  /* 0x0000004d130c7221 */ /* 0x100fe20000000000 */
[----:B------:R-:W-:Y:S01]  /*1c80*/  FADD R20, R20, R77 ;  /* 0x0000004d14147221 */ /* 0x000fe20000000000 */
[----:B------:R-:W-:-:S02]  /*1c90*/  FADD R64, R64, R78 ;  /* 0x0000004e40407221 */ /* 0x000fc40000000000 */
[----:B------:R-:W-:Y:S01]  /*1ca0*/  FADD R33, R12, R33 ;  /* 0x000000210c217221 */ /* 0x000fe20000000000 */
        /* <DEDUP_REMOVED lines=19> */
[----:B------:R-:W-:Y:S04]  /*1de0*/  STG.E desc[UR8][R6.64+0x30], R92 ;  /* 0x0000305c06007986 */ /* 0x000fe8000c101908 */
[----:B------:R-:W-:Y:S04]  /*1df0*/  STG.E desc[UR8][R6.64+0x40], R90 ;  /* 0x0000405a06007986 */ /* 0x000fe8000c101908 */
[----:B------:R-:W-:Y:S04]  /*1e00*/  STG.E desc[UR8][R6.64+0x64], R88 ;  /* 0x0000645806007986 */ /* 0x000fe8000c101908 */
[----:B------:R-:W-:Y:S01]  /*1e10*/  STG.E desc[UR8][R6.64+0x70], R33 ;  /* 0x0000702106007986 */ /* 0x000fe2000c101908 */
[----:B--2---:R-:W-:Y:S01]  /*1e20*/  FADD R35, R0, R35 ;  /* 0x0000002300237221 */ /* 0x004fe20000000000 */
[----:B------:R-:W-:-:S04]  /*1e30*/  FADD R0, R17, R76 ;  /* 0x0000004c11007221 */ /* 0x000fc80000000000 */
[----:B------:R-:W-:Y:S01]  /*1e40*/  FADD R39, R0, R39 ;  /* 0x0000002700277221 */ /* 0x000fe20000000000 */
[----:B------:R-:W-:Y:S01]  /*1e50*/  FADD R0, R25, R78 ;  /* 0x0000004e19007221 */ /* 0x000fe20000000000 */
[----:B0-----:R-:W-:Y:S01]  /*1e60*/  FADD R9, R16, R76 ;  /* 0x0000004c10097221 */ /* 0x001fe20000000000 */
[----:B------:R-:W-:Y:S02]  /*1e70*/  FADD R73, R44, R73 ;  /* 0x000000492c497221 */ /* 0x000fe40000000000 */
[----:B---3--:R-:W-:Y:S01]  /*1e80*/  FADD R29, R0, R29 ;  /* 0x0000001d001d7221 */ /* 0x008fe20000000000 */
[--C-:B------:R-:W-:Y:S01]  /*1e90*/  FADD R0, R15, R83.reuse ;  /* 0x000000530f007221 */ /* 0x100fe20000000000 */
[----:B------:R-:W-:Y:S01]  /*1ea0*/  FADD R83, R62, R83 ;  /* 0x000000533e537221 */ /* 0x000fe20000000000 */
[--C-:B-----5:R-:W-:Y:S01]  /*1eb0*/  FADD R8, R27, R86.reuse ;  /* 0x000000561b087221 */ /* 0x120fe20000000000 */
[----:B------:R-:W-:Y:S01]  /*1ec0*/  FADD R13, R60, R86 ;  /* 0x000000563c0d7221 */ /* 0x000fe20000000000 */
[----:B------:R-:W-:-:S02]  /*1ed0*/  FADD R85, R0, R85 ;  /* 0x0000005500557221 */ /* 0x000fc40000000000 */
[----:B------:R-:W-:Y:S01]  /*1ee0*/  FADD R87, R8, R87 ;  /* 0x0000005708577221 */ /* 0x000fe20000000000 */
[----:B------:R-:W-:Y:S01]  /*1ef0*/  STG.E desc[UR8][R6.64+0x68], R35 ;  /* 0x0000682306007986 */ /* 0x000fe2000c101908 */
[----:B----4-:R-:W-:Y:S01]  /*1f00*/  FADD R3, R70, R3 ;  /* 0x0000000346037221 */ /* 0x010fe20000000000 */
[----:B------:R-:W-:Y:S02]  /*1f10*/  FADD R41, R41, R4 ;  /* 0x0000000429297221 */ /* 0x000fe40000000000 */
[----:B------:R-:W-:Y:S01]  /*1f20*/  STG.E desc[UR8][R6.64+0x6c], R39 ;  /* 0x00006c2706007986 */ /* 0x000fe2000c101908 */
        /* <DEDUP_REMOVED lines=44> */
[----:B------:R-:W-:Y:S01]  /*21f0*/  STG.E desc[UR8][R10.64+0x7c], R13 ;  /* 0x00007c0d0a007986 */ /* 0x000fe2000c101908 */
[----:B------:R-:W-:Y:S05]  /*2200*/  EXIT ;  /* 0x000000000000794d */ /* 0x000fea0003800000 */
.L_x_1:
[----:B------:R-:W-:-:S00]  /*2210*/  BRA `(.L_x_1) ;  /* 0xfffffffc00fc7947 */ /* 0x000fc0000383ffff */
[----:B------:R-:W-:-:S00]  /*2220*/  NOP ;  /* 0x0000000000007918 */ /* 0x000fc00000000000 */
        /* <DEDUP_REMOVED lines=13> */
.L_x_2:


//--------------------- .nv.shared.my_kernel_kernel0 --------------------------
	.section	.nv.shared.my_kernel_kernel0,"aw",@nobits
	.sectionflags	@""
	.align	4
.nv.shared.my_kernel_kernel0:
	.zero		2056


//--------------------- .nv.shared.reserved.0     --------------------------
	.section	.nv.shared.reserved.0,"aw",@nobits
	.weak		__nv_reservedSMEM_offset_0_alias
	.size		__nv_reservedSMEM_offset_0_alias, 0, 64
	.other		__nv_reservedSMEM_offset_0_alias,@"STO_CUDA_RESERVED_SHARED STV_DEFAULT"
__nv_reservedSMEM_offset_0_alias:
	.zero		0
	.zero		64


//--------------------- .nv.constant0.my_kernel_kernel0 --------------------------
	.section	.nv.constant0.my_kernel_kernel0,"a",@progbits
	.sectionflags	@""
	.align	4
.nv.constant0.my_kernel_kernel0:
	.zero		936


//--------------------- SYMBOLS --------------------------

	.type		.nv.reservedSmem.offset0,@object
	.size		.nv.reservedSmem.offset0,0x4
	.type		.nv.reservedSmem.cap,@object
	.size		.nv.reservedSmem.cap,0x4
